	.headerflags	@"EF_CUDA_TEXMODE_UNIFIED EF_CUDA_64BIT_ADDRESS EF_CUDA_SM86 EF_CUDA_VIRTUAL_SM(EF_CUDA_SM86)"
	.elftype	@"ET_EXEC"


//--------------------- .nv.info                  --------------------------
	.section	.nv.info,"",@"SHT_CUDA_INFO"
	.align	4


	//----- nvinfo : EIATTR_REGCOUNT
	.align		4
        /*0000*/ 	.byte	0x04, 0x2f
        /*0002*/ 	.short	(.L_1 - .L_0)
	.align		4
.L_0:
        /*0004*/ 	.word	index@(triton_mm)
        /*0008*/ 	.word	0x00000080


	//----- nvinfo : EIATTR_MAX_STACK_SIZE
	.align		4
.L_1:
        /*000c*/ 	.byte	0x04, 0x23
        /*000e*/ 	.short	(.L_3 - .L_2)
	.align		4
.L_2:
        /*0010*/ 	.word	index@(triton_mm)
        /*0014*/ 	.word	0x00000000


	//----- nvinfo : EIATTR_MIN_STACK_SIZE
	.align		4
.L_3:
        /*0018*/ 	.byte	0x04, 0x12
        /*001a*/ 	.short	(.L_5 - .L_4)
	.align		4
.L_4:
        /*001c*/ 	.word	index@(triton_mm)
        /*0020*/ 	.word	0x00000000


	//----- nvinfo : EIATTR_FRAME_SIZE
	.align		4
.L_5:
        /*0024*/ 	.byte	0x04, 0x11
        /*0026*/ 	.short	(.L_7 - .L_6)
	.align		4
.L_6:
        /*0028*/ 	.word	index@(triton_mm)
        /*002c*/ 	.word	0x00000000
.L_7:


//--------------------- .nv.info.triton_mm        --------------------------
	.section	.nv.info.triton_mm,"",@"SHT_CUDA_INFO"
	.align	4


	//----- nvinfo : EIATTR_CUDA_API_VERSION
	.align		4
        /*0000*/ 	.byte	0x04, 0x37
        /*0002*/ 	.short	(.L_9 - .L_8)
.L_8:
        /*0004*/ 	.word	0x0000007b


	//----- nvinfo : EIATTR_SW2861232_WAR
	.align		4
.L_9:
        /*0008*/ 	.byte	0x01, 0x35
	.zero		2


	//----- nvinfo : EIATTR_PARAM_CBANK
	.align		4
        /*000c*/ 	.byte	0x04, 0x0a
        /*000e*/ 	.short	(.L_11 - .L_10)
	.align		4
.L_10:
        /*0010*/ 	.word	index@(.nv.constant0.triton_mm)
        /*0014*/ 	.short	0x0160
        /*0016*/ 	.short	0x001c


	//----- nvinfo : EIATTR_CBANK_PARAM_SIZE
	.align		4
.L_11:
        /*0018*/ 	.byte	0x03, 0x19
        /*001a*/ 	.short	0x001c


	//----- nvinfo : EIATTR_KPARAM_INFO
	.align		4
        /*001c*/ 	.byte	0x04, 0x17
        /*001e*/ 	.short	(.L_13 - .L_12)
.L_12:
        /*0020*/ 	.word	0x00000000
        /*0024*/ 	.short	0x0003
        /*0026*/ 	.short	0x0018
        /*0028*/ 	.byte	0x00, 0xf0, 0x11, 0x00


	//----- nvinfo : EIATTR_KPARAM_INFO
	.align		4
.L_13:
        /*002c*/ 	.byte	0x04, 0x17
        /*002e*/ 	.short	(.L_15 - .L_14)
.L_14:
        /*0030*/ 	.word	0x00000000
        /*0034*/ 	.short	0x0002
        /*0036*/ 	.short	0x0010
        /*0038*/ 	.byte	0x00, 0xf0, 0x21, 0x00


	//----- nvinfo : EIATTR_KPARAM_INFO
	.align		4
.L_15:
        /*003c*/ 	.byte	0x04, 0x17
        /*003e*/ 	.short	(.L_17 - .L_16)
.L_16:
        /*0040*/ 	.word	0x00000000
        /*0044*/ 	.short	0x0001
        /*0046*/ 	.short	0x0008
        /*0048*/ 	.byte	0x00, 0xf0, 0x21, 0x00


	//----- nvinfo : EIATTR_KPARAM_INFO
	.align		4
.L_17:
        /*004c*/ 	.byte	0x04, 0x17
        /*004e*/ 	.short	(.L_19 - .L_18)
.L_18:
        /*0050*/ 	.word	0x00000000
        /*0054*/ 	.short	0x0000
        /*0056*/ 	.short	0x0000
        /*0058*/ 	.byte	0x00, 0xf0, 0x21, 0x00


	//----- nvinfo : EIATTR_MAXREG_COUNT
	.align		4
.L_19:
        /*005c*/ 	.byte	0x03, 0x1b
        /*005e*/ 	.short	0x00ff


	//----- nvinfo : EIATTR_EXIT_INSTR_OFFSETS
	.align		4
        /*0060*/ 	.byte	0x04, 0x1c
        /*0062*/ 	.short	(.L_21 - .L_20)


	//   ....[0]....
.L_20:
        /*0064*/ 	.word	0x00000040


	//   ....[1]....
        /*0068*/ 	.word	0x00005bb0


	//   ....[2]....
        /*006c*/ 	.word	0x00005c00


	//----- nvinfo : EIATTR_MAX_THREADS
	.align		4
.L_21:
        /*0070*/ 	.byte	0x04, 0x05
        /*0072*/ 	.short	(.L_23 - .L_22)
.L_22:
        /*0074*/ 	.word	0x00000100
        /*0078*/ 	.word	0x00000001
        /*007c*/ 	.word	0x00000001
.L_23:


//--------------------- .nv.rel.action            --------------------------
	.section	.nv.rel.action,"",@"SHT_CUDA_RELOCINFO"
	.align	8
	.sectionentsize	8
        /*0000*/ 	.byte	0x73, 0x00, 0x00, 0x00, 0x00, 0x00, 0x00, 0x00, 0x00, 0x00, 0x00, 0x11, 0x25, 0x00, 0x05, 0x36


//--------------------- .nv.constant0.triton_mm   --------------------------
	.section	.nv.constant0.triton_mm,"a",@progbits
	.align	4
.nv.constant0.triton_mm:
	.zero		380


//--------------------- .text.triton_mm           --------------------------
	.section	.text.triton_mm,"ax",@progbits
	.sectionflags	@"SHF_BARRIERS=1"
	.sectioninfo	@"SHI_REGISTERS=128"
	.align	128
        .global         triton_mm
        .type           triton_mm,@function
        .size           triton_mm,(.L_x_3 - triton_mm)
        .other          triton_mm,@"STO_CUDA_ENTRY STV_DEFAULT"
triton_mm:
.text.triton_mm:
[----:B------:R-:W-:-:S02]  /*0000*/  MOV R1, c[0x0][0x28] ;  /* 0x00000a0000017a02 */ /* 0x000fc40000000f00 */
[----:B------:R-:W-:-:S05]  /*0010*/  MOV R0, c[0x0][0x178] ;  /* 0x00005e0000007a02 */ /* 0x000fca0000000f00 */
[----:B------:R-:W-:-:S05]  /*0020*/  IMAD R2, R0, 0x2198, RZ ;  /* 0x0000219800027824 */ /* 0x000fca00078e02ff */
[----:B------:R-:W-:-:S13]  /*0030*/  ISETP.NE.AND P0, PT, R2, RZ, PT ;  /* 0x000000ff0200720c */ /* 0x000fda0003f05270 */
[----:B------:R-:W-:Y:S05]  /*0040*/  @!P0 EXIT ;  /* 0x000000000000894d */ /* 0x000fea0003800000 */
[----:B------:R-:W1:Y:S01]  /*0050*/  S2R R10, SR_CTAID.X ;  /* 0x00000000000a7919 */ /* 0x000e620000002500 */
[----:B------:R-:W-:Y:S01]  /*0060*/  IMAD R0, R0, 0x32, RZ ;  /* 0x0000003200007824 */ /* 0x000fe200078e02ff */
[----:B------:R-:W-:Y:S01]  /*0070*/  MOV R23, 0x4 ;  /* 0x0000000400177802 */ /* 0x000fe20000000f00 */
[----:B------:R-:W-:Y:S01]  /*0080*/  ULDC.64 UR10, c[0x0][0x118] ;  /* 0x00004600000a7ab9 */ /* 0x000fe20000000a00 */
[----:B------:R-:W2:Y:S01]  /*0090*/  S2R R16, SR_TID.X ;  /* 0x0000000000107919 */ /* 0x000ea20000002100 */
[----:B------:R-:W-:Y:S01]  /*00a0*/  MOV R80, 0xffffffe0 ;  /* 0xffffffe000507802 */ /* 0x000fe20000000f00 */
[----:B------:R-:W-:Y:S01]  /*00b0*/  CS2R R28, SRZ ;  /* 0x00000000001c7805 */ /* 0x000fe2000001ff00 */
[----:B------:R-:W-:Y:S01]  /*00c0*/  IADD3 R2, R0, 0x7f, RZ ;  /* 0x0000007f00027810 */ /* 0x000fe20007ffe0ff */
[----:B------:R-:W-:Y:S01]  /*00d0*/  CS2R R30, SRZ ;  /* 0x00000000001e7805 */ /* 0x000fe2000001ff00 */
[----:B------:R-:W-:Y:S01]  /*00e0*/  IABS R15, R0 ;  /* 0x00000000000f7213 */ /* 0x000fe20000000000 */
[----:B------:R-:W-:Y:S01]  /*00f0*/  CS2R R44, SRZ ;  /* 0x00000000002c7805 */ /* 0x000fe2000001ff00 */
[----:B------:R-:W-:Y:S01]  /*0100*/  SHF.R.S32.HI R3, RZ, 0x1f, R2 ;  /* 0x0000001fff037819 */ /* 0x000fe20000011402 */
[----:B------:R-:W-:Y:S01]  /*0110*/  CS2R R46, SRZ ;  /* 0x00000000002e7805 */ /* 0x000fe2000001ff00 */
[----:B------:R-:W-:Y:S01]  /*0120*/  CS2R R32, SRZ ;  /* 0x0000000000207805 */ /* 0x000fe2000001ff00 */
[----:B------:R-:W-:Y:S01]  /*0130*/  CS2R R34, SRZ ;  /* 0x0000000000227805 */ /* 0x000fe2000001ff00 */
[----:B------:R-:W-:Y:S01]  /*0140*/  LEA.HI R3, R3, R2, RZ, 0x7 ;  /* 0x0000000203037211 */ /* 0x000fe200078f38ff */
[----:B------:R-:W-:Y:S01]  /*0150*/  CS2R R36, SRZ ;  /* 0x0000000000247805 */ /* 0x000fe2000001ff00 */
[----:B------:R-:W-:Y:S01]  /*0160*/  CS2R R38, SRZ ;  /* 0x0000000000267805 */ /* 0x000fe2000001ff00 */
[----:B------:R-:W-:Y:S01]  /*0170*/  CS2R R60, SRZ ;  /* 0x00000000003c7805 */ /* 0x000fe2000001ff00 */
[----:B------:R-:W-:Y:S01]  /*0180*/  CS2R R62, SRZ ;  /* 0x00000000003e7805 */ /* 0x000fe2000001ff00 */
[----:B------:R-:W-:Y:S01]  /*0190*/  CS2R R72, SRZ ;  /* 0x0000000000487805 */ /* 0x000fe2000001ff00 */
[----:B------:R-:W-:Y:S01]  /*01a0*/  CS2R R74, SRZ ;  /* 0x00000000004a7805 */ /* 0x000fe2000001ff00 */
[----:B------:R-:W-:Y:S01]  /*01b0*/  UMOV UR4, URZ ;  /* 0x0000003f00047c82 */ /* 0x000fe20008000000 */
[C---:B-1----:R-:W-:Y:S01]  /*01c0*/  IMAD.HI R4, R10.reuse, 0x2aaaaaab, RZ ;  /* 0x2aaaaaab0a047827 */ /* 0x042fe200078e02ff */
[----:B------:R-:W-:Y:S01]  /*01d0*/  ISETP.GE.AND P1, PT, R10, RZ, PT ;  /* 0x000000ff0a00720c */ /* 0x000fe20003f26270 */
[----:B------:R-:W-:Y:S01]  /*01e0*/  UMOV UR6, URZ ;  /* 0x0000003f00067c82 */ /* 0x000fe20008000000 */
[C---:B--2---:R-:W-:Y:S01]  /*01f0*/  SHF.L.U32 R78, R16.reuse, 0x2, RZ ;  /* 0x00000002104e7819 */ /* 0x044fe200000006ff */
[----:B------:R-:W-:Y:S01]  /*0200*/  UMOV UR7, URZ ;  /* 0x0000003f00077c82 */ /* 0x000fe20008000000 */
[----:B------:R-:W-:Y:S01]  /*0210*/  SHF.R.U32.HI R5, RZ, 0x1f, R4 ;  /* 0x0000001fff057819 */ /* 0x000fe20000011604 */
[----:B------:R-:W-:Y:S01]  /*0220*/  UMOV UR8, 0xc000 ;  /* 0x0000c00000087882 */ /* 0x000fe20000000000 */
[----:B------:R-:W-:Y:S01]  /*0230*/  SHF.L.U32 R77, R16, 0x3, RZ ;  /* 0x00000003104d7819 */ /* 0x000fe200000006ff */
[----:B------:R-:W-:Y:S01]  /*0240*/  UMOV UR5, URZ ;  /* 0x0000003f00057c82 */ /* 0x000fe20008000000 */
[----:B------:R-:W-:-:S02]  /*0250*/  LEA.HI.SX32 R5, R4, R5, 0x1e ;  /* 0x0000000504057211 */ /* 0x000fc400078ff2ff */
[----:B------:R-:W-:Y:S02]  /*0260*/  LOP3.LUT R77, R77, 0x1f80, RZ, 0xc0, !PT ;  /* 0x00001f804d4d7812 */ /* 0x000fe400078ec0ff */
[C---:B------:R-:W-:Y:S01]  /*0270*/  SHF.L.U32 R4, R5.reuse, 0x3, RZ ;  /* 0x0000000305047819 */ /* 0x040fe200000006ff */
[----:B------:R-:W-:-:S03]  /*0280*/  IMAD R5, R5, -0x18, R10 ;  /* 0xffffffe805057824 */ /* 0x000fc600078e020a */
[----:B------:R-:W-:Y:S02]  /*0290*/  LEA.HI.SX32 R3, R3, -R4, 0x19 ;  /* 0x8000000403037211 */ /* 0x000fe400078fcaff */
[----:B------:R-:W-:Y:S02]  /*02a0*/  IABS R12, R5 ;  /* 0x00000005000c7213 */ /* 0x000fe40000000000 */
[----:B------:R-:W-:-:S04]  /*02b0*/  IMNMX R6, R3, 0x8, PT ;  /* 0x0000000803067817 */ /* 0x000fc80003800200 */
[----:B------:R-:W-:-:S04]  /*02c0*/  IABS R11, R6 ;  /* 0x00000006000b7213 */ /* 0x000fc80000000000 */
[----:B------:R-:W1:Y:S08]  /*02d0*/  I2F.RP R7, R11 ;  /* 0x0000000b00077306 */ /* 0x000e700000209400 */
[----:B-1----:R-:W1:Y:S02]  /*02e0*/  MUFU.RCP R7, R7 ;  /* 0x0000000700077308 */ /* 0x002e640000001000 */
[----:B-1----:R-:W-:-:S02]  /*02f0*/  IADD3 R2, R7, 0xffffffe, RZ ;  /* 0x0ffffffe07027810 */ /* 0x002fc40007ffe0ff */
[----:B------:R-:W-:-:S04]  /*0300*/  IABS R7, R10 ;  /* 0x0000000a00077213 */ /* 0x000fc80000000000 */
[----:B------:R1:W2:Y:S02]  /*0310*/  F2I.FTZ.U32.TRUNC.NTZ R3, R2 ;  /* 0x0000000200037305 */ /* 0x0002a4000021f000 */
[----:B-1----:R-:W-:Y:S02]  /*0320*/  MOV R2, RZ ;  /* 0x000000ff00027202 */ /* 0x002fe40000000f00 */
[----:B--2---:R-:W-:-:S05]  /*0330*/  IADD3 R8, RZ, -R3, RZ ;  /* 0x80000003ff087210 */ /* 0x004fca0007ffe0ff */
[----:B------:R-:W-:Y:S01]  /*0340*/  IMAD R9, R8, R11, RZ ;  /* 0x0000000b08097224 */ /* 0x000fe200078e02ff */
[----:B------:R-:W-:-:S03]  /*0350*/  IABS R8, R6 ;  /* 0x0000000600087213 */ /* 0x000fc60000000000 */
[----:B------:R-:W-:Y:S01]  /*0360*/  IMAD.HI.U32 R3, R3, R9, R2 ;  /* 0x0000000903037227 */ /* 0x000fe200078e0002 */
[----:B------:R-:W-:Y:S01]  /*0370*/  IADD3 R13, RZ, -R8, RZ ;  /* 0x80000008ff0d7210 */ /* 0x000fe20007ffe0ff */
[----:B------:R-:W1:Y:S04]  /*0380*/  I2F.RP R9, R15 ;  /* 0x0000000f00097306 */ /* 0x000e680000209400 */
[----:B------:R-:W-:-:S04]  /*0390*/  IMAD.HI.U32 R2, R3, R7, RZ ;  /* 0x0000000703027227 */ /* 0x000fc800078e00ff */
[----:B------:R-:W-:Y:S02]  /*03a0*/  IMAD R2, R2, R13, R7 ;  /* 0x0000000d02027224 */ /* 0x000fe400078e0207 */
[----:B------:R-:W-:-:S03]  /*03b0*/  IMAD.HI.U32 R8, R3, R12, RZ ;  /* 0x0000000c03087227 */ /* 0x000fc600078e00ff */
[C---:B------:R-:W-:Y:S01]  /*03c0*/  ISETP.GT.U32.AND P0, PT, R11.reuse, R2, PT ;  /* 0x000000020b00720c */ /* 0x040fe20003f04070 */
[----:B------:R-:W-:Y:S01]  /*03d0*/  IMAD R7, R8, R13, R12 ;  /* 0x0000000d08077224 */ /* 0x000fe200078e020c */
[----:B-1----:R-:W1:Y:S04]  /*03e0*/  MUFU.RCP R9, R9 ;  /* 0x0000000900097308 */ /* 0x002e680000001000 */
[----:B------:R-:W-:-:S07]  /*03f0*/  ISETP.GT.U32.AND P2, PT, R11, R7, PT ;  /* 0x000000070b00720c */ /* 0x000fce0003f44070 */
[----:B------:R-:W-:-:S04]  /*0400*/  @!P0 IADD3 R2, R2, -R11, RZ ;  /* 0x8000000b02028210 */ /* 0x000fc80007ffe0ff */
[----:B------:R-:W-:Y:S02]  /*0410*/  ISETP.GT.U32.AND P0, PT, R11, R2, PT ;  /* 0x000000020b00720c */ /* 0x000fe40003f04070 */
[----:B-1----:R-:W-:Y:S02]  /*0420*/  IADD3 R3, R9, 0xffffffe, RZ ;  /* 0x0ffffffe09037810 */ /* 0x002fe40007ffe0ff */
[----:B------:R-:W-:Y:S02]  /*0430*/  @!P2 IADD3 R7, R7, -R11, RZ ;  /* 0x8000000b0707a210 */ /* 0x000fe40007ffe0ff */
[-C--:B------:R-:W-:Y:S02]  /*0440*/  LOP3.LUT R9, R5, R6.reuse, RZ, 0x3c, !PT ;  /* 0x0000000605097212 */ /* 0x080fe400078e3cff */
[----:B------:R-:W1:Y:S01]  /*0450*/  F2I.FTZ.U32.TRUNC.NTZ R3, R3 ;  /* 0x0000000300037305 */ /* 0x000e62000021f000 */
[----:B------:R-:W-:Y:S02]  /*0460*/  LOP3.LUT R5, RZ, R6, RZ, 0x33, !PT ;  /* 0x00000006ff057212 */ /* 0x000fe400078e33ff */
[----:B------:R-:W-:-:S02]  /*0470*/  ISETP.GE.AND P3, PT, R9, RZ, PT ;  /* 0x000000ff0900720c */ /* 0x000fc40003f66270 */
[-C--:B------:R-:W-:Y:S02]  /*0480*/  @!P0 IADD3 R2, R2, -R11.reuse, RZ ;  /* 0x8000000b02028210 */ /* 0x080fe40007ffe0ff */
[----:B------:R-:W-:Y:S02]  /*0490*/  ISETP.NE.AND P0, PT, R6, RZ, PT ;  /* 0x000000ff0600720c */ /* 0x000fe40003f05270 */
[----:B------:R-:W-:Y:S02]  /*04a0*/  @!P1 IADD3 R2, -R2, RZ, RZ ;  /* 0x000000ff02029210 */ /* 0x000fe40007ffe1ff */
[----:B------:R-:W-:Y:S02]  /*04b0*/  ISETP.GE.U32.AND P1, PT, R7, R11, PT ;  /* 0x0000000b0700720c */ /* 0x000fe40003f26070 */
[----:B------:R-:W-:Y:S02]  /*04c0*/  SEL R7, R5, R2, !P0 ;  /* 0x0000000205077207 */ /* 0x000fe40004000000 */
[----:B------:R-:W-:-:S02]  /*04d0*/  SHF.R.U32.HI R6, RZ, 0x3, R16 ;  /* 0x00000003ff067819 */ /* 0x000fc40000011610 */
[----:B-1----:R-:W-:Y:S02]  /*04e0*/  IADD3 R10, RZ, -R3, RZ ;  /* 0x80000003ff0a7210 */ /* 0x002fe40007ffe0ff */
[----:B------:R-:W-:Y:S02]  /*04f0*/  IADD3 R4, R4, R7, RZ ;  /* 0x0000000704047210 */ /* 0x000fe40007ffe0ff */
[----:B------:R-:W-:Y:S02]  /*0500*/  MOV R2, R10 ;  /* 0x0000000a00027202 */ /* 0x000fe40000000f00 */
[----:B------:R-:W-:Y:S02]  /*0510*/  SGXT.U32 R7, R6, 0x5 ;  /* 0x000000050607781a */ /* 0x000fe40000000000 */
[----:B------:R-:W-:Y:S01]  /*0520*/  SHF.L.U32 R4, R4, 0x7, RZ ;  /* 0x0000000704047819 */ /* 0x000fe200000006ff */
[----:B------:R-:W-:Y:S01]  /*0530*/  IMAD R9, R2, R15, RZ ;  /* 0x0000000f02097224 */ /* 0x000fe200078e02ff */
[----:B------:R-:W-:-:S02]  /*0540*/  MOV R2, RZ ;  /* 0x000000ff00027202 */ /* 0x000fc40000000f00 */
[----:B------:R-:W-:Y:S02]  /*0550*/  LOP3.LUT R13, R4, R7, RZ, 0xfc, !PT ;  /* 0x00000007040d7212 */ /* 0x000fe400078efcff */
[----:B------:R-:W-:Y:S01]  /*0560*/  IABS R11, R0 ;  /* 0x00000000000b7213 */ /* 0x000fe20000000000 */
[----:B------:R-:W-:Y:S01]  /*0570*/  IMAD.HI.U32 R3, R3, R9, R2 ;  /* 0x0000000903037227 */ /* 0x000fe200078e0002 */
[----:B------:R-:W-:Y:S02]  /*0580*/  IABS R6, R13 ;  /* 0x0000000d00067213 */ /* 0x000fe40000000000 */
[----:B------:R-:W-:Y:S02]  /*0590*/  @!P2 IADD3 R8, R8, 0x1, RZ ;  /* 0x000000010808a810 */ /* 0x000fe40007ffe0ff */
[----:B------:R-:W-:Y:S01]  /*05a0*/  IADD3 R11, RZ, -R11, RZ ;  /* 0x8000000bff0b7210 */ /* 0x000fe20007ffe0ff */
[----:B------:R-:W-:Y:S01]  /*05b0*/  IMAD.HI.U32 R2, R3, R6, RZ ;  /* 0x0000000603027227 */ /* 0x000fe200078e00ff */
[----:B------:R-:W-:-:S02]  /*05c0*/  LOP3.LUT R17, R4, 0x20, R7, 0xfe, !PT ;  /* 0x0000002004117812 */ /* 0x000fc400078efe07 */
[----:B------:R-:W-:Y:S01]  /*05d0*/  @P1 IADD3 R8, R8, 0x1, RZ ;  /* 0x0000000108081810 */ /* 0x000fe20007ffe0ff */
[----:B------:R-:W-:Y:S01]  /*05e0*/  IMAD R6, R2, R11, R6 ;  /* 0x0000000b02067224 */ /* 0x000fe200078e0206 */
[C-C-:B------:R-:W-:Y:S02]  /*05f0*/  LOP3.LUT R19, R4.reuse, 0x40, R7.reuse, 0xfe, !PT ;  /* 0x0000004004137812 */ /* 0x140fe400078efe07 */
[----:B------:R-:W-:Y:S02]  /*0600*/  LOP3.LUT R20, R4, 0x60, R7, 0xfe, !PT ;  /* 0x0000006004147812 */ /* 0x000fe400078efe07 */
[----:B------:R-:W-:Y:S02]  /*0610*/  IABS R12, R17 ;  /* 0x00000011000c7213 */ /* 0x000fe40000000000 */
[----:B------:R-:W-:Y:S02]  /*0620*/  IABS R14, R19 ;  /* 0x00000013000e7213 */ /* 0x000fe40000000000 */
[----:B------:R-:W-:Y:S01]  /*0630*/  @!P3 IADD3 R8, -R8, RZ, RZ ;  /* 0x000000ff0808b210 */ /* 0x000fe20007ffe1ff */
[----:B------:R-:W-:Y:S01]  /*0640*/  IMAD.HI.U32 R9, R3, R12, RZ ;  /* 0x0000000c03097227 */ /* 0x000fe200078e00ff */
[----:B------:R-:W-:-:S02]  /*0650*/  IABS R18, R20 ;  /* 0x0000001400127213 */ /* 0x000fc40000000000 */
[----:B------:R-:W-:Y:S01]  /*0660*/  SEL R2, R5, R8, !P0 ;  /* 0x0000000805027207 */ /* 0x000fe20004000000 */
[----:B------:R-:W-:Y:S01]  /*0670*/  IMAD.HI.U32 R10, R3, R14, RZ ;  /* 0x0000000e030a7227 */ /* 0x000fe200078e00ff */
[----:B------:R-:W-:Y:S02]  /*0680*/  ISETP.GT.U32.AND P0, PT, R15, R6, PT ;  /* 0x000000060f00720c */ /* 0x000fe40003f04070 */
[----:B------:R-:W-:Y:S01]  /*0690*/  SHF.L.U32 R2, R2, 0x6, RZ ;  /* 0x0000000602027819 */ /* 0x000fe200000006ff */
[----:B------:R-:W-:Y:S01]  /*06a0*/  IMAD.HI.U32 R3, R3, R18, RZ ;  /* 0x0000001203037227 */ /* 0x000fe200078e00ff */
[----:B------:R-:W-:Y:S02]  /*06b0*/  ISETP.GE.AND P4, PT, R17, RZ, PT ;  /* 0x000000ff1100720c */ /* 0x000fe40003f86270 */
[----:B------:R-:W-:Y:S01]  /*06c0*/  ISETP.GE.AND P5, PT, R19, RZ, PT ;  /* 0x000000ff1300720c */ /* 0x000fe20003fa6270 */
[-C--:B------:R-:W-:Y:S01]  /*06d0*/  IMAD R9, R9, R11.reuse, R12 ;  /* 0x0000000b09097224 */ /* 0x080fe200078e020c */
[----:B------:R-:W-:Y:S01]  /*06e0*/  LOP3.LUT R17, R78, 0x1c, RZ, 0xc0, !PT ;  /* 0x0000001c4e117812 */ /* 0x000fe200078ec0ff */
[----:B------:R-:W-:Y:S01]  /*06f0*/  IMAD R10, R10, R11, R14 ;  /* 0x0000000b0a0a7224 */ /* 0x000fe200078e020e */
[----:B------:R-:W-:Y:S01]  /*0700*/  LOP3.LUT R14, R2, R7, RZ, 0xfc, !PT ;  /* 0x00000007020e7212 */ /* 0x000fe200078efcff */
[----:B------:R-:W-:Y:S01]  /*0710*/  IMAD R8, R3, R11, R18 ;  /* 0x0000000b03087224 */ /* 0x000fe200078e0212 */
[----:B------:R-:W-:-:S02]  /*0720*/  ISETP.GT.U32.AND P1, PT, R15, R9, PT ;  /* 0x000000090f00720c */ /* 0x000fc40003f24070 */
[C---:B------:R-:W-:Y:S02]  /*0730*/  ISETP.GT.U32.AND P2, PT, R15.reuse, R10, PT ;  /* 0x0000000a0f00720c */ /* 0x040fe40003f44070 */
[C---:B------:R-:W-:Y:S02]  /*0740*/  ISETP.GT.U32.AND P3, PT, R15.reuse, R8, PT ;  /* 0x000000080f00720c */ /* 0x040fe40003f64070 */
[----:B------:R-:W-:Y:S02]  /*0750*/  @!P0 IADD3 R6, R6, -R15, RZ ;  /* 0x8000000f06068210 */ /* 0x000fe40007ffe0ff */
[----:B------:R-:W-:Y:S02]  /*0760*/  SHF.R.U32.HI R3, RZ, 0x4, R16 ;  /* 0x00000004ff037819 */ /* 0x000fe40000011610 */
[----:B------:R-:W-:Y:S02]  /*0770*/  ISETP.GT.U32.AND P6, PT, R15, R6, PT ;  /* 0x000000060f00720c */ /* 0x000fe40003fc4070 */
[----:B------:R-:W-:-:S02]  /*0780*/  SGXT.U32 R3, R3, 0x4 ;  /* 0x000000040303781a */ /* 0x000fc40000000000 */
[-C--:B------:R-:W-:Y:S02]  /*0790*/  @!P1 IADD3 R9, R9, -R15.reuse, RZ ;  /* 0x8000000f09099210 */ /* 0x080fe40007ffe0ff */
[-C--:B------:R-:W-:Y:S02]  /*07a0*/  @!P2 IADD3 R10, R10, -R15.reuse, RZ ;  /* 0x8000000f0a0aa210 */ /* 0x080fe40007ffe0ff */
[----:B------:R-:W-:Y:S02]  /*07b0*/  @!P3 IADD3 R8, R8, -R15, RZ ;  /* 0x8000000f0808b210 */ /* 0x000fe40007ffe0ff */
[----:B------:R-:W-:Y:S02]  /*07c0*/  LOP3.LUT R18, R2, 0x20, R7, 0xfe, !PT ;  /* 0x0000002002127812 */ /* 0x000fe400078efe07 */
[----:B------:R-:W-:Y:S01]  /*07d0*/  LOP3.LUT R3, R4, R3, RZ, 0xfc, !PT ;  /* 0x0000000304037212 */ /* 0x000fe200078efcff */
[----:B------:R-:W-:Y:S01]  /*07e0*/  IMAD.HI R4, R14, 0x2fa0be83, RZ ;  /* 0x2fa0be830e047827 */ /* 0x000fe200078e02ff */
[----:B------:R-:W-:-:S02]  /*07f0*/  ISETP.GT.U32.AND P0, PT, R15, R9, PT ;  /* 0x000000090f00720c */ /* 0x000fc40003f04070 */
[C---:B------:R-:W-:Y:S01]  /*0800*/  ISETP.GT.U32.AND P1, PT, R15.reuse, R10, PT ;  /* 0x0000000a0f00720c */ /* 0x040fe20003f24070 */
[----:B------:R-:W-:Y:S01]  /*0810*/  IMAD.HI R11, R18, 0x2fa0be83, RZ ;  /* 0x2fa0be83120b7827 */ /* 0x000fe200078e02ff */
[----:B------:R-:W-:Y:S02]  /*0820*/  ISETP.GT.U32.AND P2, PT, R15, R8, PT ;  /* 0x000000080f00720c */ /* 0x000fe40003f44070 */
[----:B------:R-:W-:Y:S02]  /*0830*/  ISETP.GE.AND P3, PT, R13, RZ, PT ;  /* 0x000000ff0d00720c */ /* 0x000fe40003f66270 */
[----:B------:R-:W-:Y:S02]  /*0840*/  @!P6 IADD3 R6, R6, -R15, RZ ;  /* 0x8000000f0606e210 */ /* 0x000fe40007ffe0ff */
[----:B------:R-:W-:Y:S02]  /*0850*/  SHF.R.U32.HI R5, RZ, 0x1f, R4 ;  /* 0x0000001fff057819 */ /* 0x000fe40000011604 */
[----:B------:R-:W-:-:S02]  /*0860*/  ISETP.GE.AND P6, PT, R20, RZ, PT ;  /* 0x000000ff1400720c */ /* 0x000fc40003fc6270 */
[----:B------:R-:W-:Y:S02]  /*0870*/  SHF.R.U32.HI R12, RZ, 0x1f, R11 ;  /* 0x0000001fff0c7819 */ /* 0x000fe4000001160b */
[----:B------:R-:W-:Y:S02]  /*0880*/  LEA.HI.SX32 R5, R4, R5, 0x1b ;  /* 0x0000000504057211 */ /* 0x000fe400078fdaff */
[-C--:B------:R-:W-:Y:S02]  /*0890*/  @!P0 IADD3 R9, R9, -R15.reuse, RZ ;  /* 0x8000000f09098210 */ /* 0x080fe40007ffe0ff */
[----:B------:R-:W-:Y:S01]  /*08a0*/  LEA.HI.SX32 R11, R11, R12, 0x1b ;  /* 0x0000000c0b0b7211 */ /* 0x000fe200078fdaff */
[----:B------:R-:W-:Y:S01]  /*08b0*/  IMAD R12, R5, -0xac, R14 ;  /* 0xffffff54050c7824 */ /* 0x000fe200078e020e */
[-C--:B------:R-:W-:Y:S02]  /*08c0*/  @!P1 IADD3 R10, R10, -R15.reuse, RZ ;  /* 0x8000000f0a0a9210 */ /* 0x080fe40007ffe0ff */
[----:B------:R-:W-:Y:S01]  /*08d0*/  @!P2 IADD3 R8, R8, -R15, RZ ;  /* 0x8000000f0808a210 */ /* 0x000fe20007ffe0ff */
[----:B------:R-:W-:Y:S01]  /*08e0*/  IMAD R14, R11, -0xac, R18 ;  /* 0xffffff540b0e7824 */ /* 0x000fe200078e0212 */
[----:B------:R-:W-:Y:S01]  /*08f0*/  ISETP.NE.AND P0, PT, R0, RZ, PT ;  /* 0x000000ff0000720c */ /* 0x000fe20003f05270 */
[--C-:B------:R-:W-:Y:S01]  /*0900*/  IMAD R12, R12, 0xac, R17.reuse ;  /* 0x000000ac0c0c7824 */ /* 0x100fe200078e0211 */
[----:B------:R-:W-:Y:S01]  /*0910*/  LOP3.LUT R5, RZ, R0, RZ, 0x33, !PT ;  /* 0x00000000ff057212 */ /* 0x000fe200078e33ff */
[----:B------:R-:W-:Y:S01]  /*0920*/  IMAD R26, R14, 0xac, R17 ;  /* 0x000000ac0e1a7824 */ /* 0x000fe200078e0211 */
[----:B------:R-:W-:Y:S01]  /*0930*/  @!P3 IADD3 R6, -R6, RZ, RZ ;  /* 0x000000ff0606b210 */ /* 0x000fe20007ffe1ff */
[----:B------:R-:W-:Y:S01]  /*0940*/  IMAD.WIDE R24, R12, R23, c[0x0][0x168] ;  /* 0x00005a000c187625 */ /* 0x000fe200078e0217 */
[----:B------:R-:W-:-:S02]  /*0950*/  @!P4 IADD3 R9, -R9, RZ, RZ ;  /* 0x000000ff0909c210 */ /* 0x000fc40007ffe1ff */
[----:B------:R-:W-:Y:S01]  /*0960*/  @!P5 IADD3 R10, -R10, RZ, RZ ;  /* 0x000000ff0a0ad210 */ /* 0x000fe20007ffe1ff */
[----:B------:R-:W-:Y:S01]  /*0970*/  IMAD.WIDE R26, R26, R23, c[0x0][0x168] ;  /* 0x00005a001a1a7625 */ /* 0x000fe200078e0217 */
[----:B------:R-:W-:Y:S02]  /*0980*/  @!P6 IADD3 R8, -R8, RZ, RZ ;  /* 0x000000ff0808e210 */ /* 0x000fe40007ffe1ff */
[C---:B------:R-:W-:Y:S02]  /*0990*/  SEL R6, R5.reuse, R6, !P0 ;  /* 0x0000000605067207 */ /* 0x040fe40004000000 */
[C---:B------:R-:W-:Y:S02]  /*09a0*/  SEL R18, R5.reuse, R9, !P0 ;  /* 0x0000000905127207 */ /* 0x040fe40004000000 */
[----:B------:R-:W-:Y:S01]  /*09b0*/  SEL R20, R5, R10, !P0 ;  /* 0x0000000a05147207 */ /* 0x000fe20004000000 */
[--C-:B------:R-:W-:Y:S01]  /*09c0*/  IMAD R14, R6, 0xac, R17.reuse ;  /* 0x000000ac060e7824 */ /* 0x100fe200078e0211 */
[----:B------:R-:W-:Y:S01]  /*09d0*/  LOP3.LUT R0, R7, 0x20, RZ, 0xfc, !PT ;  /* 0x0000002007007812 */ /* 0x000fe200078efcff */
[--C-:B------:R-:W-:Y:S01]  /*09e0*/  IMAD R18, R18, 0xac, R17.reuse ;  /* 0x000000ac12127824 */ /* 0x100fe200078e0211 */
[----:B------:R-:W-:Y:S01]  /*09f0*/  SEL R8, R5, R8, !P0 ;  /* 0x0000000805087207 */ /* 0x000fe20004000000 */
[----:B------:R-:W-:Y:S01]  /*0a00*/  IMAD R20, R20, 0xac, R17 ;  /* 0x000000ac14147824 */ /* 0x000fe200078e0211 */
[C---:B------:R-:W-:Y:S01]  /*0a10*/  LEA R85, R7.reuse, R17, 0x5 ;  /* 0x0000001107557211 */ /* 0x040fe200078e28ff */
[----:B------:R-:W-:Y:S01]  /*0a20*/  IMAD.WIDE R14, R14, R23, c[0x0][0x160] ;  /* 0x000058000e0e7625 */ /* 0x000fe200078e0217 */
[----:B------:R-:W-:-:S02]  /*0a30*/  LOP3.LUT R4, R7, 0x40, RZ, 0xfc, !PT ;  /* 0x0000004007047812 */ /* 0x000fc400078efcff */
[----:B------:R-:W-:Y:S01]  /*0a40*/  LOP3.LUT R7, R7, 0x60, RZ, 0xfc, !PT ;  /* 0x0000006007077812 */ /* 0x000fe200078efcff */
[----:B------:R-:W-:Y:S01]  /*0a50*/  IMAD R8, R8, 0xac, R17 ;  /* 0x000000ac08087824 */ /* 0x000fe200078e0211 */
[----:B------:R-:W-:Y:S01]  /*0a60*/  LEA R0, R0, R17, 0x5 ;  /* 0x0000001100007211 */ /* 0x000fe200078e28ff */
[----:B------:R-:W-:Y:S01]  /*0a70*/  IMAD.WIDE R18, R18, R23, c[0x0][0x160] ;  /* 0x0000580012127625 */ /* 0x000fe200078e0217 */
[-C--:B------:R-:W-:Y:S02]  /*0a80*/  LEA R4, R4, R17.reuse, 0x5 ;  /* 0x0000001104047211 */ /* 0x080fe400078e28ff */
[----:B------:R-:W-:Y:S01]  /*0a90*/  LEA R7, R7, R17, 0x5 ;  /* 0x0000001107077211 */ /* 0x000fe200078e28ff */
[-C--:B------:R-:W-:Y:S01]  /*0aa0*/  IMAD.WIDE R20, R20, R23.reuse, c[0x0][0x160] ;  /* 0x0000580014147625 */ /* 0x080fe200078e0217 */
[----:B------:R-:W-:Y:S02]  /*0ab0*/  SHF.L.U32 R85, R85, 0x2, RZ ;  /* 0x0000000255557819 */ /* 0x000fe400000006ff */
[----:B------:R-:W-:Y:S01]  /*0ac0*/  SHF.L.U32 R83, R0, 0x2, RZ ;  /* 0x0000000200537819 */ /* 0x000fe200000006ff */
[----:B------:R-:W-:Y:S01]  /*0ad0*/  IMAD.WIDE R22, R8, R23, c[0x0][0x160] ;  /* 0x0000580008167625 */ /* 0x000fe200078e0217 */
[----:B------:R-:W-:Y:S01]  /*0ae0*/  SHF.L.U32 R81, R4, 0x2, RZ ;  /* 0x0000000204517819 */ /* 0x000fe200000006ff */
[----:B------:R1:W-:Y:S01]  /*0af0*/  LDGSTS.E.BYPASS.128 [R85], [R14.64] ;  /* 0x000000000e557fae */ /* 0x0003e2000b901c4a */
[----:B------:R-:W-:-:S02]  /*0b00*/  SHF.L.U32 R79, R7, 0x2, RZ ;  /* 0x00000002074f7819 */ /* 0x000fc400000006ff */
[----:B------:R-:W-:Y:S01]  /*0b10*/  IADD3 R4, P1, R14, 0x180, RZ ;  /* 0x000001800e047810 */ /* 0x000fe20007f3e0ff */
[----:B------:R2:W-:Y:S01]  /*0b20*/  LDGSTS.E.BYPASS.128 [R83], [R18.64] ;  /* 0x0000000012537fae */ /* 0x0005e2000b901c4a */
[----:B------:R-:W-:Y:S02]  /*0b30*/  IADD3 R5, P0, R18, 0x180, RZ ;  /* 0x0000018012057810 */ /* 0x000fe40007f1e0ff */
[----:B------:R-:W-:Y:S01]  /*0b40*/  IADD3.X R6, RZ, R15, RZ, P1, !PT ;  /* 0x0000000fff067210 */ /* 0x000fe20000ffe4ff */
[----:B------:R3:W-:Y:S01]  /*0b50*/  LDGSTS.E.BYPASS.128 [R81], [R20.64] ;  /* 0x0000000014517fae */ /* 0x0007e2000b901c4a */
[----:B------:R-:W-:Y:S02]  /*0b60*/  IADD3.X R8, RZ, R19, RZ, P0, !PT ;  /* 0x00000013ff087210 */ /* 0x000fe400007fe4ff */
[----:B------:R-:W-:Y:S01]  /*0b70*/  IADD3 R7, P1, R20, 0x180, RZ ;  /* 0x0000018014077810 */ /* 0x000fe20007f3e0ff */
[----:B------:R4:W-:Y:S01]  /*0b80*/  LDGSTS.E.BYPASS.128 [R79], [R22.64] ;  /* 0x00000000164f7fae */ /* 0x0009e2000b901c4a */
[----:B------:R-:W-:-:S02]  /*0b90*/  IADD3 R9, P0, R22, 0x180, RZ ;  /* 0x0000018016097810 */ /* 0x000fc40007f1e0ff */
[----:B------:R-:W-:Y:S01]  /*0ba0*/  IADD3.X R10, RZ, R21, RZ, P1, !PT ;  /* 0x00000015ff0a7210 */ /* 0x000fe20000ffe4ff */
[----:B------:R-:W0:Y:S01]  /*0bb0*/  LDGDEPBAR ;  /* 0x00000000000079af */ /* 0x000e220000000000 */
[----:B------:R-:W-:Y:S02]  /*0bc0*/  IADD3.X R12, RZ, R23, RZ, P0, !PT ;  /* 0x00000017ff0c7210 */ /* 0x000fe400007fe4ff */
[----:B------:R-:W-:Y:S01]  /*0bd0*/  IADD3 R11, P1, R24, 0x180, RZ ;  /* 0x00000180180b7810 */ /* 0x000fe20007f3e0ff */
[----:B------:R1:W-:Y:S01]  /*0be0*/  LDGSTS.E.BYPASS.128 [R85+0xc000], [R24.64] ;  /* 0x0c00000018557fae */ /* 0x0003e2000b901c4a */
[----:B------:R-:W-:Y:S02]  /*0bf0*/  IADD3 R13, P0, R26, 0x180, RZ ;  /* 0x000001801a0d7810 */ /* 0x000fe40007f1e0ff */
[----:B------:R-:W-:Y:S01]  /*0c00*/  IADD3 R76, -R17, 0x4c, RZ ;  /* 0x0000004c114c7810 */ /* 0x000fe20007ffe1ff */
[----:B------:R1:W-:Y:S01]  /*0c10*/  LDGSTS.E.BYPASS.128 [R83+0xc000], [R26.64] ;  /* 0x0c0000001a537fae */ /* 0x0003e2000b901c4a */
[----:B------:R-:W-:-:S02]  /*0c20*/  MOV R0, 0x2 ;  /* 0x0000000200007802 */ /* 0x000fc40000000f00 */
[----:B------:R-:W-:Y:S01]  /*0c30*/  LOP3.LUT R78, R78, 0x3c, RZ, 0xc0, !PT ;  /* 0x0000003c4e4e7812 */ /* 0x000fe200078ec0ff */
[----:B------:R-:W0:Y:S01]  /*0c40*/  LDGDEPBAR ;  /* 0x00000000000079af */ /* 0x000e220000000000 */
[----:B------:R-:W-:-:S03]  /*0c50*/  IMNMX.U32 R76, R76, 0x4c, PT ;  /* 0x0000004c4c4c7817 */ /* 0x000fc60003800000 */
[----:B------:R-:W-:Y:S06]  /*0c60*/  BAR.SYNC 0x0 ;  /* 0x0000000000007b1d */ /* 0x000fec0000000000 */
[----:B------:R-:W-:Y:S01]  /*0c70*/  @!PT LDS RZ, [RZ] ;  /* 0x00000000fffff984 */ /* 0x000fe20000000800 */
[----:B------:R-:W-:Y:S01]  /*0c80*/  @!PT LDS RZ, [RZ] ;  /* 0x00000000fffff984 */ /* 0x000fe20000000800 */
[----:B------:R-:W-:Y:S01]  /*0c90*/  @!PT LDS RZ, [RZ] ;  /* 0x00000000fffff984 */ /* 0x000fe20000000800 */
[----:B------:R1:W-:Y:S04]  /*0ca0*/  LDGSTS.E.BYPASS.128 [R85+0x4000], [R14.64+0x80] ;  /* 0x040000800e557fae */ /* 0x0003e8000b901c4a */
[----:B------:R2:W-:Y:S04]  /*0cb0*/  LDGSTS.E.BYPASS.128 [R83+0x4000], [R18.64+0x80] ;  /* 0x0400008012537fae */ /* 0x0005e8000b901c4a */
[----:B------:R3:W-:Y:S04]  /*0cc0*/  LDGSTS.E.BYPASS.128 [R81+0x4000], [R20.64+0x80] ;  /* 0x0400008014517fae */ /* 0x0007e8000b901c4a */
[----:B------:R4:W-:Y:S04]  /*0cd0*/  LDGSTS.E.BYPASS.128 [R79+0x4000], [R22.64+0x80] ;  /* 0x04000080164f7fae */ /* 0x0009e8000b901c4a */
[----:B------:R-:W0:Y:S04]  /*0ce0*/  LDGDEPBAR ;  /* 0x00000000000079af */ /* 0x000e280000000000 */
[----:B------:R1:W-:Y:S04]  /*0cf0*/  LDGSTS.E.BYPASS.128 [R85+0xe000], [R24.64+0x80] ;  /* 0x0e00008018557fae */ /* 0x0003e8000b901c4a */
[----:B------:R1:W-:Y:S04]  /*0d00*/  LDGSTS.E.BYPASS.128 [R83+0xe000], [R26.64+0x80] ;  /* 0x0e0000801a537fae */ /* 0x0003e8000b901c4a */
[----:B------:R-:W0:Y:S04]  /*0d10*/  LDGDEPBAR ;  /* 0x00000000000079af */ /* 0x000e280000000000 */
[----:B------:R-:W-:Y:S06]  /*0d20*/  BAR.SYNC 0x0 ;  /* 0x0000000000007b1d */ /* 0x000fec0000000000 */
[----:B------:R-:W-:Y:S01]  /*0d30*/  @!PT LDS RZ, [RZ] ;  /* 0x00000000fffff984 */ /* 0x000fe20000000800 */
[----:B------:R-:W-:Y:S01]  /*0d40*/  @!PT LDS RZ, [RZ] ;  /* 0x00000000fffff984 */ /* 0x000fe20000000800 */
[----:B------:R-:W-:Y:S01]  /*0d50*/  @!PT LDS RZ, [RZ] ;  /* 0x00000000fffff984 */ /* 0x000fe20000000800 */
[----:B------:R1:W-:Y:S04]  /*0d60*/  LDGSTS.E.BYPASS.128 [R85+0x8000], [R14.64+0x100] ;  /* 0x080001000e557fae */ /* 0x0003e8000b901c4a */
[----:B------:R2:W-:Y:S04]  /*0d70*/  LDGSTS.E.BYPASS.128 [R83+0x8000], [R18.64+0x100] ;  /* 0x0800010012537fae */ /* 0x0005e8000b901c4a */
[----:B------:R3:W-:Y:S04]  /*0d80*/  LDGSTS.E.BYPASS.128 [R81+0x8000], [R20.64+0x100] ;  /* 0x0800010014517fae */ /* 0x0007e8000b901c4a */
[----:B------:R4:W-:Y:S01]  /*0d90*/  LDGSTS.E.BYPASS.128 [R79+0x8000], [R22.64+0x100] ;  /* 0x08000100164f7fae */ /* 0x0009e2000b901c4a */
[----:B-1----:R-:W-:-:S02]  /*0da0*/  IADD3.X R14, RZ, R25, RZ, P1, !PT ;  /* 0x00000019ff0e7210 */ /* 0x002fc40000ffe4ff */
[----:B------:R-:W-:Y:S01]  /*0db0*/  IADD3.X R15, RZ, R27, RZ, P0, !PT ;  /* 0x0000001bff0f7210 */ /* 0x000fe200007fe4ff */
[----:B------:R-:W0:Y:S04]  /*0dc0*/  LDGDEPBAR ;  /* 0x00000000000079af */ /* 0x000e280000000000 */
[----:B------:R1:W-:Y:S01]  /*0dd0*/  LDGSTS.E.BYPASS.128 [R85+0x10000], [R24.64+0x100] ;  /* 0x1000010018557fae */ /* 0x0003e2000b901c4a */
[----:B---3--:R-:W-:-:S03]  /*0de0*/  CS2R R20, SRZ ;  /* 0x0000000000147805 */ /* 0x008fc6000001ff00 */
[----:B------:R3:W-:Y:S01]  /*0df0*/  LDGSTS.E.BYPASS.128 [R83+0x10000], [R26.64+0x100] ;  /* 0x100001001a537fae */ /* 0x0007e2000b901c4a */
[----:B----4-:R-:W-:-:S03]  /*0e00*/  CS2R R22, SRZ ;  /* 0x0000000000167805 */ /* 0x010fc6000001ff00 */
[----:B------:R-:W0:Y:S01]  /*0e10*/  LDGDEPBAR ;  /* 0x00000000000079af */ /* 0x000e220000000000 */
[----:B-1----:R-:W-:Y:S01]  /*0e20*/  CS2R R24, SRZ ;  /* 0x0000000000187805 */ /* 0x002fe2000001ff00 */
[----:B---3--:R-:W-:Y:S01]  /*0e30*/  CS2R R26, SRZ ;  /* 0x00000000001a7805 */ /* 0x008fe2000001ff00 */
[----:B------:R-:W-:-:S04]  /*0e40*/  DEPBAR.LE SB0, 0x4 ;  /* 0x000081000000791a */ /* 0x000fc80000000000 */
[----:B--2---:R-:W-:Y:S06]  /*0e50*/  BAR.SYNC 0x0 ;  /* 0x0000000000007b1d */ /* 0x004fec0000000000 */
.L_x_1:
[----:B------:R-:W-:Y:S01]  /*0e60*/  LEA R82, R78, UR8, 0x7 ;  /* 0x000000084e527c11 */ /* 0x000fe2000f8e38ff */
[----:B------:R-:W-:Y:S01]  /*0e70*/  LDS.128 R16, [R77.X4+UR5] ;  /* 0x000000054d107984 */ /* 0x000fe20008004c00 */
[----:B------:R-:W-:Y:S01]  /*0e80*/  IADD3 R0, R0, 0x1, RZ ;  /* 0x0000000100007810 */ /* 0x000fe20007ffe0ff */
[----:B------:R-:W-:Y:S01]  /*0e90*/  UIADD3 UR4, UR4, 0x1, URZ ;  /* 0x0000000104047890 */ /* 0x000fe2000fffe03f */
[----:B------:R-:W-:Y:S01]  /*0ea0*/  IADD3 R80, R80, 0x20, RZ ;  /* 0x0000002050507810 */ /* 0x000fe20007ffe0ff */
[----:B------:R-:W1:Y:S01]  /*0eb0*/  LDS.128 R48, [R82+0x80] ;  /* 0x0000800052307984 */ /* 0x000e620000000c00 */
[C---:B------:R-:W-:Y:S01]  /*0ec0*/  ISETP.GE.AND P0, PT, R0.reuse, 0x3, PT ;  /* 0x000000030000780c */ /* 0x040fe20003f06270 */
[----:B------:R-:W-:Y:S02]  /*0ed0*/  UISETP.GE.AND UP0, UPT, UR4, 0x3, UPT ;  /* 0x000000030400788c */ /* 0x000fe4000bf06270 */
[----:B------:R-:W2:Y:S01]  /*0ee0*/  LDS.128 R52, [R82+0x100] ;  /* 0x0001000052347984 */ /* 0x000ea20000000c00 */
[----:B------:R-:W-:Y:S01]  /*0ef0*/  SEL R0, R0, RZ, !P0 ;  /* 0x000000ff00007207 */ /* 0x000fe20004000000 */
[----:B------:R-:W-:-:S02]  /*0f00*/  USEL UR4, UR4, URZ, !UP0 ;  /* 0x0000003f04047287 */ /* 0x000fc4000c000000 */
[----:B------:R-:W3:Y:S02]  /*0f10*/  LDS.128 R40, [R82] ;  /* 0x0000000052287984 */ /* 0x000ee40000000c00 */
[----:B------:R-:W-:Y:S02]  /*0f20*/  ULEA UR8, UR4, 0xc000, 0xd ;  /* 0x0000c00004087891 */ /* 0x000fe4000f8e683f */
[----:B------:R-:W4:Y:S04]  /*0f30*/  LDS.128 R64, [R82+0x180] ;  /* 0x0001800052407984 */ /* 0x000f280000000c00 */
[----:B------:R-:W4:Y:S04]  /*0f40*/  LDS.128 R68, [R77.X4+UR5+0x80] ;  /* 0x000080054d447984 */ /* 0x000f280008004c00 */
[----:B------:R-:W4:Y:S01]  /*0f50*/  LDS.128 R56, [R77.X4+UR5+0x100] ;  /* 0x000100054d387984 */ /* 0x000f220008004c00 */
[C---:B-1----:R-:W-:Y:S01]  /*0f60*/  FFMA R84, R16.reuse, R48, R73 ;  /* 0x0000003010547223 */ /* 0x042fe20000000049 */
[----:B--2---:R-:W-:-:S03]  /*0f70*/  FFMA R74, R16, R52, R74 ;  /* 0x00000034104a7223 */ /* 0x004fc6000000004a */
[C---:B------:R-:W-:Y:S01]  /*0f80*/  FFMA R89, R17.reuse, R49, R84 ;  /* 0x0000003111597223 */ /* 0x040fe20000000054 */
[----:B---3--:R-:W-:Y:S01]  /*0f90*/  FFMA R72, R16, R40, R72 ;  /* 0x0000002810487223 */ /* 0x008fe20000000048 */
[C---:B------:R-:W-:Y:S02]  /*0fa0*/  FFMA R87, R17.reuse, R53, R74 ;  /* 0x0000003511577223 */ /* 0x040fe4000000004a */
[----:B------:R-:W-:Y:S01]  /*0fb0*/  FFMA R84, R18, R50, R89 ;  /* 0x0000003212547223 */ /* 0x000fe20000000059 */
[----:B----4-:R-:W-:Y:S01]  /*0fc0*/  FFMA R16, R16, R64, R75 ;  /* 0x0000004010107223 */ /* 0x010fe2000000004b */
[C---:B------:R-:W-:Y:S01]  /*0fd0*/  FFMA R91, R17.reuse, R41, R72 ;  /* 0x00000029115b7223 */ /* 0x040fe20000000048 */
[C---:B------:R-:W-:Y:S01]  /*0fe0*/  FFMA R86, R18.reuse, R54, R87 ;  /* 0x0000003612567223 */ /* 0x040fe20000000057 */
[----:B------:R-:W1:Y:S01]  /*0ff0*/  LDS.128 R72, [R77.X4+UR5+0x180] ;  /* 0x000180054d487984 */ /* 0x000e620008004c00 */
[----:B------:R-:W-:Y:S01]  /*1000*/  FFMA R17, R17, R65, R16 ;  /* 0x0000004111117223 */ /* 0x000fe20000000010 */
[C---:B------:R-:W-:Y:S01]  /*1010*/  FFMA R16, R18.reuse, R42, R91 ;  /* 0x0000002a12107223 */ /* 0x040fe2000000005b */
[C---:B------:R-:W-:Y:S01]  /*1020*/  FFMA R89, R19.reuse, R51, R84 ;  /* 0x0000003313597223 */ /* 0x040fe20000000054 */
[C---:B------:R-:W-:Y:S01]  /*1030*/  FFMA R91, R19.reuse, R55, R86 ;  /* 0x00000037135b7223 */ /* 0x040fe20000000056 */
[----:B------:R-:W-:Y:S01]  /*1040*/  FFMA R18, R18, R66, R17 ;  /* 0x0000004212127223 */ /* 0x000fe20000000011 */
[C---:B------:R-:W-:Y:S01]  /*1050*/  FFMA R87, R19.reuse, R43, R16 ;  /* 0x0000002b13577223 */ /* 0x040fe20000000010 */
[C---:B------:R-:W-:Y:S01]  /*1060*/  FFMA R16, R68.reuse, R48, R61 ;  /* 0x0000003044107223 */ /* 0x040fe2000000003d */
[C---:B------:R-:W-:Y:S01]  /*1070*/  FFMA R62, R68.reuse, R52, R62 ;  /* 0x00000034443e7223 */ /* 0x040fe2000000003e */
[----:B------:R-:W-:Y:S01]  /*1080*/  FFMA R93, R19, R67, R18 ;  /* 0x00000043135d7223 */ /* 0x000fe20000000012 */
[C---:B------:R-:W-:Y:S01]  /*1090*/  FFMA R18, R68.reuse, R64, R63 ;  /* 0x0000004044127223 */ /* 0x040fe2000000003f */
[C---:B------:R-:W-:Y:S01]  /*10a0*/  FFMA R95, R69.reuse, R49, R16 ;  /* 0x00000031455f7223 */ /* 0x040fe20000000010 */
[-C--:B------:R-:W-:Y:S01]  /*10b0*/  FFMA R60, R68, R40.reuse, R60 ;  /* 0x00000028443c7223 */ /* 0x080fe2000000003c */
[C---:B------:R-:W-:Y:S01]  /*10c0*/  FFMA R63, R69.reuse, R53, R62 ;  /* 0x00000035453f7223 */ /* 0x040fe2000000003e */
[C---:B------:R-:W-:Y:S01]  /*10d0*/  FFMA R61, R69.reuse, R65, R18 ;  /* 0x00000041453d7223 */ /* 0x040fe20000000012 */
[----:B------:R-:W-:Y:S01]  /*10e0*/  FFMA R36, R56, R40, R36 ;  /* 0x0000002838247223 */ /* 0x000fe20000000024 */
[----:B------:R-:W2:Y:S01]  /*10f0*/  LDS.128 R16, [R77.X4+UR5+0x2000] ;  /* 0x002000054d107984 */ /* 0x000ea20008004c00 */
        /* <DEDUP_REMOVED lines=8> */
[C---:B------:R-:W-:Y:S01]  /*1180*/  FFMA R62, R56.reuse, R64, R39 ;  /* 0x00000040383e7223 */ /* 0x040fe20000000027 */
[----:B------:R-:W-:Y:S01]  /*1190*/  FFMA R38, R56, R48, R37 ;  /* 0x0000003038267223 */ /* 0x000fe20000000025 */
[----:B------:R-:W-:Y:S01]  /*11a0*/  FFMA R99, R71, R67, R68 ;  /* 0x0000004347637223 */ /* 0x000fe20000000044 */
[C---:B------:R-:W-:Y:S01]  /*11b0*/  FFMA R63, R57.reuse, R53, R60 ;  /* 0x00000035393f7223 */ /* 0x040fe2000000003c */
[C---:B------:R-:W-:Y:S01]  /*11c0*/  FFMA R61, R57.reuse, R65, R62 ;  /* 0x00000041393d7223 */ /* 0x040fe2000000003e */
[C---:B------:R-:W-:Y:S01]  /*11d0*/  FFMA R69, R57.reuse, R49, R38 ;  /* 0x0000003139457223 */ /* 0x040fe20000000026 */
[----:B------:R-:W-:Y:S01]  /*11e0*/  FFMA R57, R57, R41, R36 ;  /* 0x0000002939397223 */ /* 0x000fe20000000024 */
[C---:B------:R-:W-:Y:S01]  /*11f0*/  FFMA R60, R58.reuse, R54, R63 ;  /* 0x000000363a3c7223 */ /* 0x040fe2000000003f */
[----:B------:R-:W3:Y:S01]  /*1200*/  LDS.128 R36, [R77.X4+UR5+0x2080] ;  /* 0x002080054d247984 */ /* 0x000ee20008004c00 */
[C---:B------:R-:W-:Y:S01]  /*1210*/  FFMA R56, R58.reuse, R50, R69 ;  /* 0x000000323a387223 */ /* 0x040fe20000000045 */
[C---:B------:R-:W-:Y:S01]  /*1220*/  FFMA R62, R58.reuse, R66, R61 ;  /* 0x000000423a3e7223 */ /* 0x040fe2000000003d */
[----:B------:R-:W-:Y:S01]  /*1230*/  FFMA R58, R58, R42, R57 ;  /* 0x0000002a3a3a7223 */ /* 0x000fe20000000039 */
[C---:B------:R-:W-:Y:S01]  /*1240*/  FFMA R107, R59.reuse, R55, R60 ;  /* 0x000000373b6b7223 */ /* 0x040fe2000000003c */
[C---:B------:R-:W-:Y:S01]  /*1250*/  FFMA R105, R59.reuse, R51, R56 ;  /* 0x000000333b697223 */ /* 0x040fe20000000038 */
[----:B------:R-:W-:Y:S01]  /*1260*/  FFMA R109, R59, R67, R62 ;  /* 0x000000433b6d7223 */ /* 0x000fe2000000003e */
[C---:B-1----:R-:W-:Y:S01]  /*1270*/  FFMA R32, R72.reuse, R40, R32 ;  /* 0x0000002848207223 */ /* 0x042fe20000000020 */
[C---:B------:R-:W-:Y:S01]  /*1280*/  FFMA R56, R72.reuse, R64, R35 ;  /* 0x0000004048387223 */ /* 0x040fe20000000023 */
[C---:B------:R-:W-:Y:S01]  /*1290*/  FFMA R34, R72.reuse, R52, R34 ;  /* 0x0000003448227223 */ /* 0x040fe20000000022 */
[----:B------:R-:W-:Y:S01]  /*12a0*/  FFMA R72, R72, R48, R33 ;  /* 0x0000003048487223 */ /* 0x000fe20000000021 */
        /* <DEDUP_REMOVED lines=8> */
[----:B------:R-:W1:Y:S01]  /*1330*/  LDS.128 R32, [R77.X4+UR5+0x2100] ;  /* 0x002100054d207984 */ /* 0x000e620008004c00 */
[C---:B------:R-:W-:Y:S01]  /*1340*/  FFMA R121, R75.reuse, R43, R56 ;  /* 0x0000002b4b797223 */ /* 0x040fe20000000038 */
[----:B------:R-:W-:Y:S01]  /*1350*/  FFMA R119, R75, R67, R60 ;  /* 0x000000434b777223 */ /* 0x000fe2000000003c */
[----:B------:R-:W-:Y:S01]  /*1360*/  FFMA R74, R74, R50, R73 ;  /* 0x000000324a4a7223 */ /* 0x000fe20000000049 */
[C---:B--2---:R-:W-:Y:S01]  /*1370*/  FFMA R56, R16.reuse, R64, R27 ;  /* 0x0000004010387223 */ /* 0x044fe2000000001b */
        /* <DEDUP_REMOVED lines=9> */
[----:B------:R-:W-:Y:S01]  /*1410*/  FFMA R115, R75, R51, R74 ;  /* 0x000000334b737223 */ /* 0x000fe2000000004a */
[----:B------:R-:W2:Y:S01]  /*1420*/  LDS.128 R24, [R77.X4+UR5+0x2180] ;  /* 0x002180054d187984 */ /* 0x000ea20008004c00 */
[C---:B------:R-:W-:Y:S01]  /*1430*/  FFMA R74, R18.reuse, R42, R57 ;  /* 0x0000002a124a7223 */ /* 0x040fe20000000039 */
[----:B------:R-:W-:Y:S01]  /*1440*/  FFMA R18, R18, R50, R17 ;  /* 0x0000003212127223 */ /* 0x000fe20000000011 */
[C---:B------:R-:W-:Y:S01]  /*1450*/  FFMA R125, R19.reuse, R55, R16 ;  /* 0x00000037137d7223 */ /* 0x040fe20000000010 */
[C---:B------:R-:W-:Y:S01]  /*1460*/  FFMA R72, R19.reuse, R67, R72 ;  /* 0x0000004313487223 */ /* 0x040fe20000000048 */
[C---:B------:R-:W-:Y:S01]  /*1470*/  FFMA R74, R19.reuse, R43, R74 ;  /* 0x0000002b134a7223 */ /* 0x040fe2000000004a */
[C---:B---3--:R-:W-:Y:S01]  /*1480*/  FFMA R20, R36.reuse, R40, R20 ;  /* 0x0000002824147223 */ /* 0x048fe20000000014 */
        /* <DEDUP_REMOVED lines=11> */
[----:B------:R-:W-:Y:S01]  /*1540*/  LDS.128 R16, [R77.X4+UR5+0x10] ;  /* 0x000010054d107984 */ /* 0x000fe20008004c00 */
[----:B------:R-:W-:Y:S01]  /*1550*/  FFMA R101, R71, R43, R70 ;  /* 0x0000002b47657223 */ /* 0x000fe20000000046 */
[----:B------:R-:W-:Y:S01]  /*1560*/  FFMA R37, R37, R65, R36 ;  /* 0x0000004125257223 */ /* 0x000fe20000000024 */
[C---:B------:R-:W-:Y:S01]  /*1570*/  FFMA R86, R39.reuse, R55, R86 ;  /* 0x0000003727567223 */ /* 0x040fe20000000056 */
[----:B------:R-:W3:Y:S01]  /*1580*/  LDS.128 R20, [R82+0x90] ;  /* 0x0000900052147984 */ /* 0x000ee20000000c00 */
[C---:B------:R-:W-:Y:S01]  /*1590*/  FFMA R84, R39.reuse, R51, R84 ;  /* 0x0000003327547223 */ /* 0x040fe20000000054 */
[----:B------:R-:W-:Y:S01]  /*15a0*/  FFMA R88, R38, R66, R37 ;  /* 0x0000004226587223 */ /* 0x000fe20000000025 */
[C---:B-1----:R-:W-:Y:S01]  /*15b0*/  FFMA R38, R32.reuse, R64, R47 ;  /* 0x0000004020267223 */ /* 0x042fe2000000002f */
[----:B------:R-:W1:Y:S01]  /*15c0*/  LDS.128 R56, [R82+0x110] ;  /* 0x0001100052387984 */ /* 0x000e620000000c00 */
[C---:B------:R-:W-:Y:S01]  /*15d0*/  FFMA R36, R32.reuse, R48, R45 ;  /* 0x0000003020247223 */ /* 0x040fe2000000002d */
[C---:B------:R-:W-:Y:S01]  /*15e0*/  FFMA R88, R39.reuse, R67, R88 ;  /* 0x0000004327587223 */ /* 0x040fe20000000058 */
[----:B------:R-:W-:Y:S01]  /*15f0*/  FFMA R90, R39, R43, R90 ;  /* 0x0000002b275a7223 */ /* 0x000fe2000000005a */
[----:B------:R-:W4:Y:S01]  /*1600*/  LDS.128 R60, [R82+0x10] ;  /* 0x00001000523c7984 */ /* 0x000f220000000c00 */
[C---:B------:R-:W-:Y:S01]  /*1610*/  FFMA R45, R33.reuse, R65, R38 ;  /* 0x00000041212d7223 */ /* 0x040fe20000000026 */
[----:B------:R-:W-:Y:S01]  /*1620*/  FFMA R73, R33, R49, R36 ;  /* 0x0000003121497223 */ /* 0x000fe20000000024 */
[C---:B------:R-:W-:Y:S01]  /*1630*/  FFMA R46, R32.reuse, R52, R46 ;  /* 0x00000034202e7223 */ /* 0x040fe2000000002e */
[----:B------:R-:W4:Y:S01]  /*1640*/  LDS.128 R68, [R82+0x190] ;  /* 0x0001900052447984 */ /* 0x000f220000000c00 */
[----:B------:R-:W-:-:S02]  /*1650*/  FFMA R32, R32, R40, R44 ;  /* 0x0000002820207223 */ /* 0x000fc4000000002c */
[C---:B------:R-:W-:Y:S01]  /*1660*/  FFMA R47, R33.reuse, R53, R46 ;  /* 0x00000035212f7223 */ /* 0x040fe2000000002e */
[----:B------:R-:W4:Y:S01]  /*1670*/  LDS.128 R36, [R77.X4+UR5+0x90] ;  /* 0x000090054d247984 */ /* 0x000f220008004c00 */
[----:B------:R-:W-:Y:S01]  /*1680*/  FFMA R33, R33, R41, R32 ;  /* 0x0000002921217223 */ /* 0x000fe20000000020 */
[C---:B--2---:R-:W-:Y:S01]  /*1690*/  FFMA R30, R24.reuse, R52, R30 ;  /* 0x00000034181e7223 */ /* 0x044fe2000000001e */
[C---:B------:R-:W-:Y:S01]  /*16a0*/  FFMA R48, R24.reuse, R48, R29 ;  /* 0x0000003018307223 */ /* 0x040fe2000000001d */
[C---:B------:R-:W-:Y:S01]  /*16b0*/  FFMA R64, R24.reuse, R64, R31 ;  /* 0x0000004018407223 */ /* 0x040fe2000000001f */
[----:B------:R-:W-:Y:S01]  /*16c0*/  FFMA R24, R24, R40, R28 ;  /* 0x0000002818187223 */ /* 0x000fe2000000001c */
[C---:B------:R-:W-:Y:S01]  /*16d0*/  FFMA R53, R25.reuse, R53, R30 ;  /* 0x0000003519357223 */ /* 0x040fe2000000001e */
[C---:B------:R-:W-:Y:S01]  /*16e0*/  FFMA R49, R25.reuse, R49, R48 ;  /* 0x0000003119317223 */ /* 0x040fe20000000030 */
[----:B------:R-:W2:Y:S01]  /*16f0*/  LDS.128 R28, [R77.X4+UR5+0x110] ;  /* 0x000110054d1c7984 */ /* 0x000ea20008004c00 */
[C---:B------:R-:W-:Y:S01]  /*1700*/  FFMA R65, R25.reuse, R65, R64 ;  /* 0x0000004119417223 */ /* 0x040fe20000000040 */
[----:B------:R-:W-:Y:S01]  /*1710*/  FFMA R25, R25, R41, R24 ;  /* 0x0000002919197223 */ /* 0x000fe20000000018 */
[C---:B------:R-:W-:Y:S01]  /*1720*/  FFMA R46, R34.reuse, R66, R45 ;  /* 0x00000042222e7223 */ /* 0x040fe2000000002d */
[C---:B------:R-:W-:Y:S01]  /*1730*/  FFMA R44, R34.reuse, R54, R47 ;  /* 0x00000036222c7223 */ /* 0x040fe2000000002f */
[-C--:B------:R-:W-:Y:S01]  /*1740*/  FFMA R32, R34, R50.reuse, R73 ;  /* 0x0000003222207223 */ /* 0x080fe20000000049 */
[C---:B------:R-:W-:Y:S01]  /*1750*/  FFMA R50, R26.reuse, R50, R49 ;  /* 0x000000321a327223 */ /* 0x040fe20000000031 */
[C---:B------:R-:W-:Y:S01]  /*1760*/  FFMA R66, R26.reuse, R66, R65 ;  /* 0x000000421a427223 */ /* 0x040fe20000000041 */
[C---:B------:R-:W-:Y:S01]  /*1770*/  FFMA R54, R26.reuse, R54, R53 ;  /* 0x000000361a367223 */ /* 0x040fe20000000035 */
[-C--:B------:R-:W-:Y:S01]  /*1780*/  FFMA R26, R26, R42.reuse, R25 ;  /* 0x0000002a1a1a7223 */ /* 0x080fe20000000019 */
[----:B------:R-:W-:Y:S01]  /*1790*/  FFMA R34, R34, R42, R33 ;  /* 0x0000002a22227223 */ /* 0x000fe20000000021 */
[C---:B------:R-:W-:Y:S01]  /*17a0*/  FFMA R73, R35.reuse, R51, R32 ;  /* 0x0000003323497223 */ /* 0x040fe20000000020 */
[----:B------:R-:W-:Y:S01]  /*17b0*/  FFMA R103, R35, R67, R46 ;  /* 0x0000004323677223 */ /* 0x000fe2000000002e */
[----:B------:R-:W-:Y:S01]  /*17c0*/  FFMA R65, R27, R43, R26 ;  /* 0x0000002b1b417223 */ /* 0x000fe2000000001a */
[C---:B------:R-:W-:Y:S01]  /*17d0*/  FFMA R75, R35.reuse, R55, R44 ;  /* 0x00000037234b7223 */ /* 0x040fe2000000002c */
[----:B------:R-:W-:Y:S01]  /*17e0*/  FFMA R111, R35, R43, R34 ;  /* 0x0000002b236f7223 */ /* 0x000fe20000000022 */
[C---:B---3--:R-:W-:Y:S01]  /*17f0*/  FFMA R26, R16.reuse, R20, R89 ;  /* 0x00000014101a7223 */ /* 0x048fe20000000059 */
[C---:B------:R-:W-:Y:S01]  /*1800*/  FFMA R67, R27.reuse, R67, R66 ;  /* 0x000000431b437223 */ /* 0x040fe20000000042 */
[C---:B------:R-:W-:Y:S01]  /*1810*/  FFMA R55, R27.reuse, R55, R54 ;  /* 0x000000371b377223 */ /* 0x040fe20000000036 */
[----:B------:R-:W-:Y:S01]  /*1820*/  FFMA R53, R27, R51, R50 ;  /* 0x000000331b357223 */ /* 0x000fe20000000032 */
[C---:B-1----:R-:W-:Y:S01]  /*1830*/  FFMA R32, R16.reuse, R56, R91 ;  /* 0x0000003810207223 */ /* 0x042fe2000000005b */
[C---:B------:R-:W-:Y:S01]  /*1840*/  FFMA R35, R17.reuse, R21, R26 ;  /* 0x0000001511237223 */ /* 0x040fe2000000001a */
[----:B------:R-:W1:Y:S01]  /*1850*/  LDS.128 R48, [R77.X4+UR5+0x2110] ;  /* 0x002110054d307984 */ /* 0x000e620008004c00 */
[----:B----4-:R-:W-:Y:S01]  /*1860*/  FFMA R24, R16, R60, R87 ;  /* 0x0000003c10187223 */ /* 0x010fe20000000057 */
[C---:B------:R-:W-:Y:S01]  /*1870*/  FFMA R33, R17.reuse, R57, R32 ;  /* 0x0000003911217223 */ /* 0x040fe20000000020 */
[----:B------:R-:W-:Y:S01]  /*1880*/  FFMA R32, R18, R22, R35 ;  /* 0x0000001612207223 */ /* 0x000fe20000000023 */
[----:B------:R-:W-:Y:S01]  /*1890*/  LDS.128 R44, [R77.X4+UR5+0x20] ;  /* 0x000020054d2c7984 */ /* 0x000fe20008004c00 */
[----:B------:R-:W-:Y:S01]  /*18a0*/  FFMA R16, R16, R68, R93 ;  /* 0x0000004410107223 */ /* 0x000fe2000000005d */
[C---:B------:R-:W-:Y:S01]  /*18b0*/  FFMA R41, R17.reuse, R61, R24 ;  /* 0x0000003d11297223 */ /* 0x040fe20000000018 */
[C---:B------:R-:W-:Y:S01]  /*18c0*/  FFMA R34, R18.reuse, R58, R33 ;  /* 0x0000003a12227223 */ /* 0x040fe20000000021 */
[----:B------:R-:W3:Y:S01]  /*18d0*/  LDS.128 R24, [R77.X4+UR5+0x190] ;  /* 0x000190054d187984 */ /* 0x000ee20008004c00 */
[----:B------:R-:W-:Y:S01]  /*18e0*/  FFMA R17, R17, R69, R16 ;  /* 0x0000004511117223 */ /* 0x000fe20000000010 */
[----:B------:R-:W-:Y:S01]  /*18f0*/  FFMA R16, R18, R62, R41 ;  /* 0x0000003e12107223 */ /* 0x000fe20000000029 */
[C---:B------:R-:W-:Y:S01]  /*1900*/  FFMA R89, R19.reuse, R23, R32 ;  /* 0x0000001713597223 */ /* 0x040fe20000000020 */
[----:B------:R-:W-:Y:S01]  /*1910*/  FFMA R32, R36, R68, R99 ;  /* 0x0000004424207223 */ /* 0x000fe20000000063 */
[----:B------:R-:W-:Y:S01]  /*1920*/  FFMA R18, R18, R70, R17 ;  /* 0x0000004612127223 */ /* 0x000fe20000000011 */
[----:B------:R-:W-:Y:S01]  /*1930*/  FFMA R87, R19, R63, R16 ;  /* 0x0000003f13577223 */ /* 0x000fe20000000010 */
[C---:B------:R-:W-:Y:S01]  /*1940*/  FFMA R16, R36.reuse, R20, R95 ;  /* 0x0000001424107223 */ /* 0x040fe2000000005f */
        /* <DEDUP_REMOVED lines=8> */
[C---:B------:R-:W-:Y:S01]  /*19d0*/  FFMA R36, R38.reuse, R70, R33 ;  /* 0x0000004626247223 */ /* 0x040fe20000000021 */
[----:B------:R-:W4:Y:S01]  /*19e0*/  LDS.128 R16, [R77.X4+UR5+0x2010] ;  /* 0x002010054d107984 */ /* 0x000f220008004c00 */
[C---:B------:R-:W-:Y:S01]  /*19f0*/  FFMA R34, R38.reuse, R58, R35 ;  /* 0x0000003a26227223 */ /* 0x040fe20000000023 */
[C---:B------:R-:W-:Y:S01]  /*1a00*/  FFMA R32, R38.reuse, R22, R41 ;  /* 0x0000001626207223 */ /* 0x040fe20000000029 */
[C---:B------:R-:W-:Y:S01]  /*1a10*/  FFMA R99, R39.reuse, R71, R36 ;  /* 0x0000004727637223 */ /* 0x040fe20000000024 */
        /* <DEDUP_REMOVED lines=11> */
[----:B-1----:R-:W-:Y:S01]  /*1ad0*/  FFMA R52, R48, R68, R103 ;  /* 0x0000004430347223 */ /* 0x002fe20000000067 */
[C---:B------:R-:W-:Y:S01]  /*1ae0*/  FFMA R35, R29.reuse, R57, R34 ;  /* 0x000000391d237223 */ /* 0x040fe20000000022 */
[----:B------:R-:W-:Y:S01]  /*1af0*/  FFMA R29, R29, R61, R28 ;  /* 0x0000003d1d1d7223 */ /* 0x000fe2000000001c */
[C---:B------:R-:W-:Y:S01]  /*1b00*/  FFMA R28, R30.reuse, R22, R41 ;  /* 0x000000161e1c7223 */ /* 0x040fe20000000029 */
[C---:B------:R-:W-:Y:S01]  /*1b10*/  FFMA R34, R30.reuse, R70, R33 ;  /* 0x000000461e227223 */ /* 0x040fe20000000021 */
[C---:B------:R-:W-:Y:S01]  /*1b20*/  FFMA R32, R30.reuse, R58, R35 ;  /* 0x0000003a1e207223 */ /* 0x040fe20000000023 */
[----:B------:R-:W-:Y:S01]  /*1b30*/  FFMA R30, R30, R62, R29 ;  /* 0x0000003e1e1e7223 */ /* 0x000fe2000000001d */
[C---:B------:R-:W-:Y:S01]  /*1b40*/  FFMA R105, R31.reuse, R23, R28 ;  /* 0x000000171f697223 */ /* 0x040fe2000000001c */
[C---:B---3--:R-:W-:Y:S01]  /*1b50*/  FFMA R28, R24.reuse, R60, R121 ;  /* 0x0000003c181c7223 */ /* 0x048fe20000000079 */
[C---:B------:R-:W-:Y:S01]  /*1b60*/  FFMA R107, R31.reuse, R59, R32 ;  /* 0x0000003b1f6b7223 */ /* 0x040fe20000000020 */
[----:B------:R-:W-:Y:S01]  /*1b70*/  FFMA R113, R31, R63, R30 ;  /* 0x0000003f1f717223 */ /* 0x000fe2000000001e */
[C---:B------:R-:W-:Y:S01]  /*1b80*/  FFMA R32, R24.reuse, R68, R119 ;  /* 0x0000004418207223 */ /* 0x040fe20000000077 */
[C---:B------:R-:W-:Y:S01]  /*1b90*/  FFMA R30, R24.reuse, R56, R117 ;  /* 0x00000038181e7223 */ /* 0x040fe20000000075 */
[----:B------:R-:W-:Y:S01]  /*1ba0*/  FFMA R24, R24, R20, R115 ;  /* 0x0000001418187223 */ /* 0x000fe20000000073 */
[----:B------:R-:W-:Y:S01]  /*1bb0*/  FFMA R33, R25, R61, R28 ;  /* 0x0000003d19217223 */ /* 0x000fe2000000001c */
[----:B------:R-:W-:Y:S01]  /*1bc0*/  FFMA R109, R31, R71, R34 ;  /* 0x000000471f6d7223 */ /* 0x000fe20000000022 */
        /* <DEDUP_REMOVED lines=9> */
[C---:B----4-:R-:W-:Y:S01]  /*1c60*/  FFMA R74, R16.reuse, R60, R74 ;  /* 0x0000003c104a7223 */ /* 0x050fe2000000004a */
[C---:B------:R-:W-:Y:S01]  /*1c70*/  FFMA R72, R16.reuse, R68, R72 ;  /* 0x0000004410487223 */ /* 0x040fe20000000048 */
[C---:B------:R-:W-:Y:S01]  /*1c80*/  FFMA R24, R16.reuse, R56, R125 ;  /* 0x0000003810187223 */ /* 0x040fe2000000007d */
[----:B------:R-:W-:Y:S01]  /*1c90*/  FFMA R16, R16, R20, R123 ;  /* 0x0000001410107223 */ /* 0x000fe2000000007b */
[C---:B------:R-:W-:Y:S01]  /*1ca0*/  FFMA R117, R27.reuse, R59, R28 ;  /* 0x0000003b1b757223 */ /* 0x040fe2000000001c */
[----:B------:R-:W-:Y:S01]  /*1cb0*/  FFMA R115, R27, R23, R26 ;  /* 0x000000171b737223 */ /* 0x000fe2000000001a */
[C---:B------:R-:W-:Y:S01]  /*1cc0*/  FFMA R29, R17.reuse, R61, R74 ;  /* 0x0000003d111d7223 */ /* 0x040fe2000000004a */
[C---:B------:R-:W-:Y:S01]  /*1cd0*/  FFMA R25, R17.reuse, R69, R72 ;  /* 0x0000004511197223 */ /* 0x040fe20000000048 */
[C---:B------:R-:W-:Y:S01]  /*1ce0*/  FFMA R27, R17.reuse, R57, R24 ;  /* 0x00000039111b7223 */ /* 0x040fe20000000018 */
[----:B------:R-:W-:Y:S01]  /*1cf0*/  FFMA R17, R17, R21, R16 ;  /* 0x0000001511117223 */ /* 0x000fe20000000010 */
[----:B------:R-:W1:Y:S01]  /*1d00*/  LDS.128 R40, [R77.X4+UR5+0x2190] ;  /* 0x002190054d287984 */ /* 0x000e620008004c00 */
[C---:B------:R-:W-:Y:S01]  /*1d10*/  FFMA R66, R18.reuse, R62, R29 ;  /* 0x0000003e12427223 */ /* 0x040fe2000000001d */
[C---:B------:R-:W-:Y:S01]  /*1d20*/  FFMA R64, R18.reuse, R70, R25 ;  /* 0x0000004612407223 */ /* 0x040fe20000000019 */
[C---:B------:R-:W-:Y:S01]  /*1d30*/  FFMA R16, R18.reuse, R58, R27 ;  /* 0x0000003a12107223 */ /* 0x040fe2000000001b */
[----:B------:R-:W-:Y:S01]  /*1d40*/  FFMA R18, R18, R22, R17 ;  /* 0x0000001612127223 */ /* 0x000fe20000000011 */
[C---:B--2---:R-:W-:Y:S01]  /*1d50*/  FFMA R84, R36.reuse, R20, R84 ;  /* 0x0000001424547223 */ /* 0x044fe20000000054 */
[C---:B------:R-:W-:Y:S01]  /*1d60*/  FFMA R86, R36.reuse, R56, R86 ;  /* 0x0000003824567223 */ /* 0x040fe20000000056 */
        /* <DEDUP_REMOVED lines=11> */
[----:B------:R-:W2:Y:S01]  /*1e20*/  LDS.128 R28, [R82+0x20] ;  /* 0x00002000521c7984 */ /* 0x000ea20000000c00 */
[----:B------:R-:W-:Y:S01]  /*1e30*/  FFMA R37, R37, R69, R88 ;  /* 0x0000004525257223 */ /* 0x000fe20000000058 */
[----:B------:R-:W-:Y:S01]  /*1e40*/  FFMA R86, R38, R62, R25 ;  /* 0x0000003e26567223 */ /* 0x000fe20000000019 */
[----:B------:R-:W-:Y:S01]  /*1e50*/  FFMA R36, R48, R20, R73 ;  /* 0x0000001430247223 */ /* 0x000fe20000000049 */
[----:B------:R-:W3:Y:S01]  /*1e60*/  LDS.128 R16, [R82+0xa0] ;  /* 0x0000a00052107984 */ /* 0x000ee20000000c00 */
[----:B------:R-:W-:Y:S01]  /*1e70*/  FFMA R84, R38, R70, R37 ;  /* 0x0000004626547223 */ /* 0x000fe20000000025 */
[C---:B------:R-:W-:Y:S01]  /*1e80*/  FFMA R38, R48.reuse, R56, R75 ;  /* 0x0000003830267223 */ /* 0x040fe2000000004b */
[C---:B------:R-:W-:Y:S01]  /*1e90*/  FFMA R74, R39.reuse, R59, R74 ;  /* 0x0000003b274a7223 */ /* 0x040fe2000000004a */
[----:B------:R-:W4:Y:S01]  /*1ea0*/  LDS.128 R24, [R82+0x120] ;  /* 0x0001200052187984 */ /* 0x000f220000000c00 */
[C---:B------:R-:W-:Y:S01]  /*1eb0*/  FFMA R84, R39.reuse, R71, R84 ;  /* 0x0000004727547223 */ /* 0x040fe20000000054 */
[C---:B------:R-:W-:Y:S01]  /*1ec0*/  FFMA R72, R39.reuse, R23, R72 ;  /* 0x0000001727487223 */ /* 0x040fe20000000048 */
[----:B------:R-:W-:Y:S01]  /*1ed0*/  FFMA R86, R39, R63, R86 ;  /* 0x0000003f27567223 */ /* 0x000fe20000000056 */
[----:B------:R-:W4:Y:S01]  /*1ee0*/  LDS.128 R32, [R82+0x1a0] ;  /* 0x0001a00052207984 */ /* 0x000f220000000c00 */
[C---:B------:R-:W-:Y:S01]  /*1ef0*/  FFMA R75, R49.reuse, R57, R38 ;  /* 0x00000039314b7223 */ /* 0x040fe20000000026 */
[C---:B------:R-:W-:Y:S01]  /*1f00*/  FFMA R103, R49.reuse, R21, R36 ;  /* 0x0000001531677223 */ /* 0x040fe20000000024 */
[----:B------:R-:W-:Y:S01]  /*1f10*/  FFMA R48, R48, R60, R111 ;  /* 0x0000003c30307223 */ /* 0x000fe2000000006f */
[----:B------:R-:W4:Y:S01]  /*1f20*/  LDS.128 R36, [R77.X4+UR5+0xa0] ;  /* 0x0000a0054d247984 */ /* 0x000f220008004c00 */
[C---:B------:R-:W-:Y:S01]  /*1f30*/  FFMA R73, R49.reuse, R69, R52 ;  /* 0x0000004531497223 */ /* 0x040fe20000000034 */
[C---:B------:R-:W-:Y:S01]  /*1f40*/  FFMA R52, R50.reuse, R58, R75 ;  /* 0x0000003a32347223 */ /* 0x040fe2000000004b */
[----:B------:R-:W-:Y:S01]  /*1f50*/  FFMA R49, R49, R61, R48 ;  /* 0x0000003d31317223 */ /* 0x000fe20000000030 */
[C---:B------:R-:W-:Y:S01]  /*1f60*/  FFMA R48, R50.reuse, R22, R103 ;  /* 0x0000001632307223 */ /* 0x040fe20000000067 */
[----:B------:R-:W-:Y:S01]  /*1f70*/  FFMA R54, R50, R70, R73 ;  /* 0x0000004632367223 */ /* 0x000fe20000000049 */
[----:B-1----:R-:W-:Y:S01]  /*1f80*/  FFMA R20, R40, R20, R53 ;  /* 0x0000001428147223 */ /* 0x002fe20000000035 */
        /* <DEDUP_REMOVED lines=10> */
[----:B------:R-:W1:Y:S01]  /*2030*/  LDS.128 R48, [R77.X4+UR5+0x120] ;  /* 0x000120054d307984 */ /* 0x000e620008004c00 */
[C---:B------:R-:W-:Y:S01]  /*2040*/  FFMA R57, R41.reuse, R57, R56 ;  /* 0x0000003929397223 */ /* 0x040fe20000000038 */
[----:B------:R-:W-:Y:S01]  /*2050*/  FFMA R41, R41, R61, R40 ;  /* 0x0000003d29297223 */ /* 0x000fe20000000028 */
[C---:B------:R-:W-:Y:S01]  /*2060*/  FFMA R22, R42.reuse, R22, R21 ;  /* 0x000000162a167223 */ /* 0x040fe20000000015 */
[C---:B------:R-:W-:Y:S01]  /*2070*/  FFMA R70, R42.reuse, R70, R69 ;  /* 0x000000462a467223 */ /* 0x040fe20000000045 */
[C---:B------:R-:W-:Y:S01]  /*2080*/  FFMA R58, R42.reuse, R58, R57 ;  /* 0x0000003a2a3a7223 */ /* 0x040fe20000000039 */
[----:B------:R-:W-:Y:S01]  /*2090*/  FFMA R42, R42, R62, R41 ;  /* 0x0000003e2a2a7223 */ /* 0x000fe20000000029 */
[C---:B------:R-:W-:Y:S01]  /*20a0*/  FFMA R67, R43.reuse, R23, R22 ;  /* 0x000000172b437223 */ /* 0x040fe20000000016 */
[C---:B--2---:R-:W-:Y:S01]  /*20b0*/  FFMA R20, R44.reuse, R28, R87 ;  /* 0x0000001c2c147223 */ /* 0x044fe20000000057 */
[C---:B------:R-:W-:Y:S01]  /*20c0*/  FFMA R71, R43.reuse, R71, R70 ;  /* 0x000000472b477223 */ /* 0x040fe20000000046 */
[C---:B------:R-:W-:Y:S01]  /*20d0*/  FFMA R65, R43.reuse, R59, R58 ;  /* 0x0000003b2b417223 */ /* 0x040fe2000000003a */
[C---:B---3--:R-:W-:Y:S01]  /*20e0*/  FFMA R22, R44.reuse, R16, R89 ;  /* 0x000000102c167223 */ /* 0x048fe20000000059 */
[----:B------:R-:W-:Y:S01]  /*20f0*/  FFMA R69, R43, R63, R42 ;  /* 0x0000003f2b457223 */ /* 0x000fe2000000002a */
[C---:B------:R-:W-:Y:S01]  /*2100*/  FFMA R53, R45.reuse, R29, R20 ;  /* 0x0000001d2d357223 */ /* 0x040fe20000000014 */
[----:B------:R-:W-:Y:S01]  /*2110*/  LDS.128 R60, [R77.X4+UR5+0x2120] ;  /* 0x002120054d3c7984 */ /* 0x000fe20008004c00 */
[----:B----4-:R-:W-:Y:S01]  /*2120*/  FFMA R40, R44, R24, R91 ;  /* 0x000000182c287223 */ /* 0x010fe2000000005b */
[----:B------:R-:W-:-:S02]  /*2130*/  FFMA R43, R45, R17, R22 ;  /* 0x000000112d2b7223 */ /* 0x000fc40000000016 */
        /* <DEDUP_REMOVED lines=19> */
[----:B------:R-:W3:Y:S01]  /*2270*/  LDS.128 R40, [R77.X4+UR5+0x2020] ;  /* 0x002020054d287984 */ /* 0x000ee20008004c00 */
[----:B------:R-:W-:Y:S01]  /*2280*/  FFMA R37, R37, R29, R36 ;  /* 0x0000001d25257223 */ /* 0x000fe20000000024 */
[C---:B------:R-:W-:Y:S01]  /*2290*/  FFMA R36, R38.reuse, R18, R53 ;  /* 0x0000001226247223 */ /* 0x040fe20000000035 */
[C---:B------:R-:W-:Y:S01]  /*22a0*/  FFMA R46, R38.reuse, R34, R45 ;  /* 0x00000022262e7223 */ /* 0x040fe2000000002d */
[----:B------:R-:W4:Y:S01]  /*22b0*/  LDS.128 R52, [R77.X4+UR5+0x20a0] ;  /* 0x0020a0054d347984 */ /* 0x000f220008004c00 */
[C---:B------:R-:W-:Y:S01]  /*22c0*/  FFMA R44, R38.reuse, R26, R47 ;  /* 0x0000001a262c7223 */ /* 0x040fe2000000002f */
[----:B------:R-:W-:Y:S01]  /*22d0*/  FFMA R38, R38, R30, R37 ;  /* 0x0000001e26267223 */ /* 0x000fe20000000025 */
[C---:B------:R-:W-:Y:S01]  /*22e0*/  FFMA R95, R39.reuse, R19, R36 ;  /* 0x00000013275f7223 */ /* 0x040fe20000000024 */
[C---:B-1----:R-:W-:Y:S01]  /*22f0*/  FFMA R36, R48.reuse, R16, R105 ;  /* 0x0000001030247223 */ /* 0x042fe20000000069 */
[C---:B------:R-:W-:Y:S01]  /*2300*/  FFMA R97, R39.reuse, R27, R44 ;  /* 0x0000001b27617223 */ /* 0x040fe2000000002c */
        /* <DEDUP_REMOVED lines=12> */
[C---:B--2---:R-:W-:Y:S01]  /*23d0*/  FFMA R36, R20.reuse, R28, R121 ;  /* 0x0000001c14247223 */ /* 0x044fe20000000079 */
[C---:B------:R-:W-:Y:S01]  /*23e0*/  FFMA R109, R51.reuse, R35, R44 ;  /* 0x00000023336d7223 */ /* 0x040fe2000000002c */
[----:B------:R-:W-:Y:S01]  /*23f0*/  FFMA R107, R51, R27, R38 ;  /* 0x0000001b336b7223 */ /* 0x000fe20000000026 */
[C---:B------:R-:W-:Y:S01]  /*2400*/  FFMA R44, R20.reuse, R32, R119 ;  /* 0x00000020142c7223 */ /* 0x040fe20000000077 */
[C---:B------:R-:W-:Y:S01]  /*2410*/  FFMA R38, R20.reuse, R24, R117 ;  /* 0x0000001814267223 */ /* 0x040fe20000000075 */
[----:B------:R-:W-:Y:S01]  /*2420*/  FFMA R20, R20, R16, R115 ;  /* 0x0000001014147223 */ /* 0x000fe20000000073 */
[-C--:B------:R-:W-:Y:S01]  /*2430*/  FFMA R45, R21, R29.reuse, R36 ;  /* 0x0000001d152d7223 */ /* 0x080fe20000000024 */
        /* <DEDUP_REMOVED lines=11> */
[C---:B---3--:R-:W-:Y:S01]  /*24f0*/  FFMA R66, R40.reuse, R28, R66 ;  /* 0x0000001c28427223 */ /* 0x048fe20000000042 */
[C---:B------:R-:W-:Y:S01]  /*2500*/  FFMA R64, R40.reuse, R32, R64 ;  /* 0x0000002028407223 */ /* 0x040fe20000000040 */
[C---:B------:R-:W-:Y:S01]  /*2510*/  FFMA R20, R40.reuse, R24, R125 ;  /* 0x0000001828147223 */ /* 0x040fe2000000007d */
[-C--:B------:R-:W-:Y:S01]  /*2520*/  FFMA R40, R40, R16.reuse, R123 ;  /* 0x0000001028287223 */ /* 0x080fe2000000007b */
[----:B------:R-:W1:Y:S01]  /*2530*/  LDS.128 R48, [R77.X4+UR5+0x21a0] ;  /* 0x0021a0054d307984 */ /* 0x000e620008004c00 */
[C---:B------:R-:W-:Y:S01]  /*2540*/  FFMA R119, R23.reuse, R35, R38 ;  /* 0x0000002317777223 */ /* 0x040fe20000000026 */
[C---:B------:R-:W-:Y:S01]  /*2550*/  FFMA R117, R23.reuse, R27, R36 ;  /* 0x0000001b17757223 */ /* 0x040fe20000000024 */
[----:B------:R-:W-:Y:S01]  /*2560*/  FFMA R115, R23, R19, R22 ;  /* 0x0000001317737223 */ /* 0x000fe20000000016 */
[C---:B------:R-:W-:Y:S01]  /*2570*/  FFMA R37, R41.reuse, R29, R66 ;  /* 0x0000001d29257223 */ /* 0x040fe20000000042 */
[C---:B------:R-:W-:Y:S01]  /*2580*/  FFMA R21, R41.reuse, R33, R64 ;  /* 0x0000002129157223 */ /* 0x040fe20000000040 */
[C---:B------:R-:W-:Y:S01]  /*2590*/  FFMA R23, R41.reuse, R25, R20 ;  /* 0x0000001929177223 */ /* 0x040fe20000000014 */
[-C--:B------:R-:W-:Y:S01]  /*25a0*/  FFMA R41, R41, R17.reuse, R40 ;  /* 0x0000001129297223 */ /* 0x080fe20000000028 */
[C---:B----4-:R-:W-:Y:S01]  /*25b0*/  FFMA R72, R52.reuse, R16, R72 ;  /* 0x0000001034487223 */ /* 0x050fe20000000048 */
        /* <DEDUP_REMOVED lines=17> */
[----:B------:R-:W-:Y:S01]  /*26d0*/  LDS.128 R56, [R77.X4+UR5+0x30] ;  /* 0x000030054d387984 */ /* 0x000fe20008004c00 */
[----:B------:R-:W-:Y:S01]  /*26e0*/  FFMA R53, R53, R33, R84 ;  /* 0x0000002135357223 */ /* 0x000fe20000000054 */
[C---:B------:R-:W-:Y:S01]  /*26f0*/  FFMA R52, R60.reuse, R16, R73 ;  /* 0x000000103c347223 */ /* 0x040fe20000000049 */
[----:B------:R-:W-:Y:S01]  /*2700*/  FFMA R84, R60, R32, R103 ;  /* 0x000000203c547223 */ /* 0x000fe20000000067 */
[----:B------:R-:W2:Y:S01]  /*2710*/  LDS.128 R20, [R82+0xb0] ;  /* 0x0000b00052147984 */ /* 0x000ea20000000c00 */
[----:B------:R-:W-:Y:S01]  /*2720*/  FFMA R72, R54, R34, R53 ;  /* 0x0000002236487223 */ /* 0x000fe20000000035 */
[C---:B------:R-:W-:Y:S01]  /*2730*/  FFMA R54, R60.reuse, R24, R75 ;  /* 0x000000183c367223 */ /* 0x040fe2000000004b */
[C---:B------:R-:W-:Y:S01]  /*2740*/  FFMA R70, R55.reuse, R27, R70 ;  /* 0x0000001b37467223 */ /* 0x040fe20000000046 */
[----:B------:R-:W3:Y:S01]  /*2750*/  LDS.128 R40, [R82+0x30] ;  /* 0x0000300052287984 */ /* 0x000ee20000000c00 */
        /* <DEDUP_REMOVED lines=11> */
[----:B------:R-:W4:Y:S01]  /*2810*/  LDS.128 R44, [R82+0x1b0] ;  /* 0x0001b000522c7984 */ /* 0x000f220000000c00 */
[C---:B------:R-:W-:Y:S01]  /*2820*/  FFMA R86, R62.reuse, R34, R73 ;  /* 0x000000223e567223 */ /* 0x040fe20000000049 */
[C---:B------:R-:W-:Y:S01]  /*2830*/  FFMA R60, R62.reuse, R18, R103 ;  /* 0x000000123e3c7223 */ /* 0x040fe20000000067 */
[----:B------:R-:W-:Y:S01]  /*2840*/  FFMA R62, R62, R30, R61 ;  /* 0x0000001e3e3e7223 */ /* 0x000fe2000000003d */
[C---:B------:R-:W-:Y:S01]  /*2850*/  FFMA R75, R63.reuse, R27, R84 ;  /* 0x0000001b3f4b7223 */ /* 0x040fe20000000054 */
[C---:B------:R-:W-:Y:S01]  /*2860*/  FFMA R103, R63.reuse, R35, R86 ;  /* 0x000000233f677223 */ /* 0x040fe20000000056 */
[C---:B------:R-:W-:Y:S01]  /*2870*/  FFMA R73, R63.reuse, R19, R60 ;  /* 0x000000133f497223 */ /* 0x040fe2000000003c */
[----:B------:R-:W-:Y:S01]  /*2880*/  FFMA R111, R63, R31, R62 ;  /* 0x0000001f3f6f7223 */ /* 0x000fe2000000003e */
[C---:B-1----:R-:W-:Y:S01]  /*2890*/  FFMA R16, R48.reuse, R16, R67 ;  /* 0x0000001030107223 */ /* 0x042fe20000000043 */
[----:B------:R-:W1:Y:S01]  /*28a0*/  LDS.128 R60, [R77.X4+UR5+0x130] ;  /* 0x000130054d3c7984 */ /* 0x000e620008004c00 */
        /* <DEDUP_REMOVED lines=14> */
[----:B--2---:R-:W-:Y:S01]  /*2990*/  FFMA R18, R56, R20, R89 ;  /* 0x0000001438127223 */ /* 0x004fe20000000059 */
[----:B------:R-:W-:-:S02]  /*29a0*/  FFMA R65, R51, R35, R34 ;  /* 0x0000002333417223 */ /* 0x000fc40000000022 */
[----:B------:R-:W-:Y:S01]  /*29b0*/  LDS.128 R48, [R77.X4+UR5+0x20b0] ;  /* 0x0020b0054d307984 */ /* 0x000fe20008004c00 */
[C---:B---3--:R-:W-:Y:S01]  /*29c0*/  FFMA R16, R56.reuse, R40, R87 ;  /* 0x0000002838107223 */ /* 0x048fe20000000057 */
[C---:B------:R-:W-:Y:S01]  /*29d0*/  FFMA R27, R57.reuse, R21, R18 ;  /* 0x00000015391b7223 */ /* 0x040fe20000000012 */
[----:B----4-:R-:W-:Y:S02]  /*29e0*/  FFMA R24, R56, R36, R91 ;  /* 0x0000002438187223 */ /* 0x010fe4000000005b */
[C---:B------:R-:W-:Y:S01]  /*29f0*/  FFMA R29, R57.reuse, R41, R16 ;  /* 0x00000029391d7223 */ /* 0x040fe20000000010 */
[C---:B------:R-:W-:Y:S01]  /*2a00*/  FFMA R26, R58.reuse, R22, R27 ;  /* 0x000000163a1a7223 */ /* 0x040fe2000000001b */
[----:B------:R-:W2:Y:S01]  /*2a10*/  LDS.128 R16, [R77.X4+UR5+0x1b0] ;  /* 0x0001b0054d107984 */ /* 0x000ea20008004c00 */
        /* <DEDUP_REMOVED lines=11> */
[C---:B------:R-:W-:Y:S01]  /*2ad0*/  FFMA R30, R54.reuse, R38, R31 ;  /* 0x00000026361e7223 */ /* 0x040fe2000000001f */
[----:B------:R-:W3:Y:S01]  /*2ae0*/  LDS.128 R24, [R77.X4+UR5+0x2030] ;  /* 0x002030054d187984 */ /* 0x000ee20008004c00 */
[----:B------:R-:W-:Y:S01]  /*2af0*/  FFMA R29, R53, R45, R28 ;  /* 0x0000002d351d7223 */ /* 0x000fe2000000001c */
[----:B------:R-:W-:Y:S01]  /*2b00*/  FFMA R28, R54, R22, R33 ;  /* 0x00000016361c7223 */ /* 0x000fe20000000021 */
[C---:B------:R-:W-:Y:S01]  /*2b10*/  FFMA R97, R55.reuse, R39, R30 ;  /* 0x0000002737617223 */ /* 0x040fe2000000001e */
[----:B-1----:R-:W-:Y:S01]  /*2b20*/  FFMA R30, R60, R36, R107 ;  /* 0x000000243c1e7223 */ /* 0x002fe2000000006b */
[----:B------:R-:W-:Y:S01]  /*2b30*/  FFMA R32, R54, R46, R29 ;  /* 0x0000002e36207223 */ /* 0x000fe2000000001d */
[----:B------:R-:W-:Y:S01]  /*2b40*/  FFMA R95, R55, R23, R28 ;  /* 0x00000017375f7223 */ /* 0x000fe2000000001c */
[C---:B------:R-:W-:Y:S01]  /*2b50*/  FFMA R28, R60.reuse, R20, R105 ;  /* 0x000000143c1c7223 */ /* 0x040fe20000000069 */
[----:B------:R-:W-:Y:S01]  /*2b60*/  FFMA R31, R61, R37, R30 ;  /* 0x000000253d1f7223 */ /* 0x000fe2000000001e */
[----:B------:R-:W-:Y:S01]  /*2b70*/  FFMA R99, R55, R47, R32 ;  /* 0x0000002f37637223 */ /* 0x000fe20000000020 */
        /* <DEDUP_REMOVED lines=13> */
[----:B------:R-:W-:Y:S01]  /*2c50*/  FFMA R113, R63, R43, R62 ;  /* 0x0000002b3f717223 */ /* 0x000fe2000000003e */
[----:B------:R-:W-:Y:S01]  /*2c60*/  FFMA R56, R56, R44, R93 ;  /* 0x0000002c38387223 */ /* 0x000fe2000000005d */
[----:B------:R-:W1:Y:S01]  /*2c70*/  LDS.128 R60, [R77.X4+UR5+0x2130] ;  /* 0x002130054d3c7984 */ /* 0x000e620008004c00 */
[-C--:B------:R-:W-:Y:S01]  /*2c80*/  FFMA R53, R53, R41.reuse, R52 ;  /* 0x0000002935357223 */ /* 0x080fe20000000034 */
        /* <DEDUP_REMOVED lines=14> */
[C---:B---3--:R-:W-:Y:S01]  /*2d70*/  FFMA R66, R24.reuse, R40, R66 ;  /* 0x0000002818427223 */ /* 0x048fe20000000042 */
[C---:B------:R-:W-:Y:S01]  /*2d80*/  FFMA R64, R24.reuse, R44, R64 ;  /* 0x0000002c18407223 */ /* 0x040fe20000000040 */
[C---:B------:R-:W-:Y:S01]  /*2d90*/  FFMA R16, R24.reuse, R36, R125 ;  /* 0x0000002418107223 */ /* 0x040fe2000000007d */
[----:B------:R-:W-:Y:S01]  /*2da0*/  FFMA R24, R24, R20, R123 ;  /* 0x0000001418187223 */ /* 0x000fe2000000007b */
[----:B------:R-:W-:Y:S01]  /*2db0*/  FFMA R101, R55, R43, R54 ;  /* 0x0000002b37657223 */ /* 0x000fe20000000036 */
[C---:B------:R-:W-:Y:S01]  /*2dc0*/  FFMA R119, R19.reuse, R47, R30 ;  /* 0x0000002f13777223 */ /* 0x040fe2000000001e */
[C---:B------:R-:W-:Y:S01]  /*2dd0*/  FFMA R117, R19.reuse, R39, R28 ;  /* 0x0000002713757223 */ /* 0x040fe2000000001c */
[----:B------:R-:W-:Y:S01]  /*2de0*/  FFMA R115, R19, R23, R18 ;  /* 0x0000001713737223 */ /* 0x000fe20000000012 */
[----:B------:R-:W2:Y:S01]  /*2df0*/  LDS.128 R52, [R77.X4+UR5+0x21b0] ;  /* 0x0021b0054d347984 */ /* 0x000ea20008004c00 */
[C---:B------:R-:W-:Y:S01]  /*2e00*/  FFMA R29, R25.reuse, R41, R66 ;  /* 0x00000029191d7223 */ /* 0x040fe20000000042 */
[C---:B------:R-:W-:Y:S01]  /*2e10*/  FFMA R17, R25.reuse, R45, R64 ;  /* 0x0000002d19117223 */ /* 0x040fe20000000040 */
[C---:B------:R-:W-:Y:S01]  /*2e20*/  FFMA R19, R25.reuse, R37, R16 ;  /* 0x0000002519137223 */ /* 0x040fe20000000010 */
        /* <DEDUP_REMOVED lines=13> */
[----:B------:R-:W-:Y:S01]  /*2f00*/  FFMA R72, R48, R44, R72 ;  /* 0x0000002c30487223 */ /* 0x000fe20000000048 */
[-C--:B------:R-:W-:Y:S01]  /*2f10*/  FFMA R93, R59, R47.reuse, R58 ;  /* 0x0000002f3b5d7223 */ /* 0x080fe2000000003a */
        /* <DEDUP_REMOVED lines=9> */
[C---:B-1----:R-:W-:Y:S01]  /*2fb0*/  FFMA R48, R60.reuse, R20, R73 ;  /* 0x000000143c307223 */ /* 0x042fe20000000049 */
[----:B------:R-:W-:Y:S01]  /*2fc0*/  FFMA R84, R60, R44, R103 ;  /* 0x0000002c3c547223 */ /* 0x000fe20000000067 */
[----:B------:R-:W1:Y:S01]  /*2fd0*/  LDS.128 R16, [R82+0xc0] ;  /* 0x0000c00052107984 */ /* 0x000e620000000c00 */
        /* <DEDUP_REMOVED lines=8> */
[----:B------:R-:W-:Y:S01]  /*3060*/  FFMA R60, R60, R40, R111 ;  /* 0x000000283c3c7223 */ /* 0x000fe2000000006f */
[C---:B------:R-:W-:Y:S01]  /*3070*/  FFMA R75, R61.reuse, R37, R50 ;  /* 0x000000253d4b7223 */ /* 0x040fe20000000032 */
[C---:B------:R-:W-:Y:S01]  /*3080*/  FFMA R103, R61.reuse, R21, R48 ;  /* 0x000000153d677223 */ /* 0x040fe20000000030 */
[----:B------:R-:W4:Y:S01]  /*3090*/  LDS.128 R32, [R82+0x1c0] ;  /* 0x0001c00052207984 */ /* 0x000f220000000c00 */
[C---:B------:R-:W-:Y:S01]  /*30a0*/  FFMA R73, R61.reuse, R45, R84 ;  /* 0x0000002d3d497223 */ /* 0x040fe20000000054 */
[----:B------:R-:W-:Y:S01]  /*30b0*/  FFMA R61, R61, R41, R60 ;  /* 0x000000293d3d7223 */ /* 0x000fe2000000003c */
[C---:B------:R-:W-:Y:S01]  /*30c0*/  FFMA R84, R62.reuse, R38, R75 ;  /* 0x000000263e547223 */ /* 0x040fe2000000004b */
[----:B------:R-:W4:Y:S01]  /*30d0*/  LDS.128 R48, [R77.X4+UR5+0xc0] ;  /* 0x0000c0054d307984 */ /* 0x000f220008004c00 */
[C---:B------:R-:W-:Y:S01]  /*30e0*/  FFMA R86, R62.reuse, R46, R73 ;  /* 0x0000002e3e567223 */ /* 0x040fe20000000049 */
[C---:B------:R-:W-:Y:S01]  /*30f0*/  FFMA R60, R62.reuse, R22, R103 ;  /* 0x000000163e3c7223 */ /* 0x040fe20000000067 */
[----:B------:R-:W-:Y:S01]  /*3100*/  FFMA R62, R62, R42, R61 ;  /* 0x0000002a3e3e7223 */ /* 0x000fe2000000003d */
[C---:B------:R-:W-:Y:S01]  /*3110*/  FFMA R75, R63.reuse, R39, R84 ;  /* 0x000000273f4b7223 */ /* 0x040fe20000000054 */
[C---:B------:R-:W-:Y:S01]  /*3120*/  FFMA R103, R63.reuse, R47, R86 ;  /* 0x0000002f3f677223 */ /* 0x040fe20000000056 */
[C---:B------:R-:W-:Y:S01]  /*3130*/  FFMA R73, R63.reuse, R23, R60 ;  /* 0x000000173f497223 */ /* 0x040fe2000000003c */
[----:B------:R-:W-:Y:S01]  /*3140*/  FFMA R111, R63, R43, R62 ;  /* 0x0000002b3f6f7223 */ /* 0x000fe2000000003e */
[C---:B--2---:R-:W-:Y:S01]  /*3150*/  FFMA R20, R52.reuse, R20, R69 ;  /* 0x0000001434147223 */ /* 0x044fe20000000045 */
[----:B------:R-:W2:Y:S01]  /*3160*/  LDS.128 R60, [R77.X4+UR5+0x140] ;  /* 0x000140054d3c7984 */ /* 0x000ea20008004c00 */
        /* <DEDUP_REMOVED lines=14> */
[----:B-1----:R-:W-:Y:S01]  /*3250*/  FFMA R22, R56, R16, R89 ;  /* 0x0000001038167223 */ /* 0x002fe20000000059 */
[----:B------:R-:W-:-:S02]  /*3260*/  FFMA R65, R55, R47, R46 ;  /* 0x0000002f37417223 */ /* 0x000fc4000000002e */
[----:B------:R-:W-:Y:S01]  /*3270*/  LDS.128 R52, [R82+0x150] ;  /* 0x0001500052347984 */ /* 0x000fe20000000c00 */
[C---:B---3--:R-:W-:Y:S01]  /*3280*/  FFMA R36, R56.reuse, R24, R91 ;  /* 0x0000001838247223 */ /* 0x048fe2000000005b */
[C---:B------:R-:W-:Y:S01]  /*3290*/  FFMA R23, R57.reuse, R17, R22 ;  /* 0x0000001139177223 */ /* 0x040fe20000000016 */
[----:B----4-:R-:W-:Y:S02]  /*32a0*/  FFMA R20, R56, R28, R87 ;  /* 0x0000001c38147223 */ /* 0x010fe40000000057 */
[C---:B------:R-:W-:Y:S01]  /*32b0*/  FFMA R21, R57.reuse, R25, R36 ;  /* 0x0000001939157223 */ /* 0x040fe20000000024 */
[C---:B------:R-:W-:Y:S01]  /*32c0*/  FFMA R22, R58.reuse, R18, R23 ;  /* 0x000000123a167223 */ /* 0x040fe20000000017 */
[----:B------:R-:W1:Y:S01]  /*32d0*/  LDS.128 R36, [R77.X4+UR5+0x1c0] ;  /* 0x0001c0054d247984 */ /* 0x000e620008004c00 */
[----:B------:R-:W-:Y:S01]  /*32e0*/  FFMA R41, R57, R29, R20 ;  /* 0x0000001d39297223 */ /* 0x000fe20000000014 */
[----:B------:R-:W-:Y:S01]  /*32f0*/  FFMA R40, R58, R26, R21 ;  /* 0x0000001a3a287223 */ /* 0x000fe20000000015 */
        /* <DEDUP_REMOVED lines=10> */
[----:B------:R-:W3:Y:S01]  /*33a0*/  LDS.128 R40, [R77.X4+UR5+0x2040] ;  /* 0x002040054d287984 */ /* 0x000ee20008004c00 */
[C---:B------:R-:W-:Y:S01]  /*33b0*/  FFMA R45, R49.reuse, R17, R20 ;  /* 0x00000011312d7223 */ /* 0x040fe20000000014 */
[----:B------:R-:W-:Y:S01]  /*33c0*/  FFMA R48, R48, R28, R101 ;  /* 0x0000001c30307223 */ /* 0x000fe20000000065 */
[C---:B------:R-:W-:Y:S01]  /*33d0*/  FFMA R22, R50.reuse, R26, R23 ;  /* 0x0000001a32167223 */ /* 0x040fe20000000017 */
[C---:B------:R-:W-:Y:S01]  /*33e0*/  FFMA R44, R50.reuse, R34, R21 ;  /* 0x00000022322c7223 */ /* 0x040fe20000000015 */
[----:B------:R-:W-:Y:S01]  /*33f0*/  FFMA R20, R50, R18, R45 ;  /* 0x0000001232147223 */ /* 0x000fe2000000002d */
[----:B------:R-:W-:Y:S01]  /*3400*/  FFMA R49, R49, R29, R48 ;  /* 0x0000001d31317223 */ /* 0x000fe20000000030 */
[C---:B------:R-:W-:Y:S01]  /*3410*/  FFMA R97, R51.reuse, R27, R22 ;  /* 0x0000001b33617223 */ /* 0x040fe20000000016 */
[C---:B--2---:R-:W-:Y:S01]  /*3420*/  FFMA R22, R60.reuse, R24, R107 ;  /* 0x000000183c167223 */ /* 0x044fe2000000006b */
[----:B------:R-:W-:Y:S01]  /*3430*/  FFMA R95, R51, R19, R20 ;  /* 0x00000013335f7223 */ /* 0x000fe20000000014 */
[----:B------:R-:W-:Y:S01]  /*3440*/  FFMA R20, R60, R16, R105 ;  /* 0x000000103c147223 */ /* 0x000fe20000000069 */
[----:B------:R-:W-:Y:S01]  /*3450*/  FFMA R50, R50, R30, R49 ;  /* 0x0000001e32327223 */ /* 0x000fe20000000031 */
[----:B------:R-:W-:Y:S01]  /*3460*/  FFMA R47, R61, R25, R22 ;  /* 0x000000193d2f7223 */ /* 0x000fe20000000016 */
[----:B------:R-:W-:Y:S01]  /*3470*/  FFMA R99, R51, R35, R44 ;  /* 0x0000002333637223 */ /* 0x000fe2000000002c */
[C---:B------:R-:W-:Y:S01]  /*3480*/  FFMA R49, R61.reuse, R17, R20 ;  /* 0x000000113d317223 */ /* 0x040fe20000000014 */
[C---:B------:R-:W-:Y:S01]  /*3490*/  FFMA R44, R60.reuse, R32, R109 ;  /* 0x000000203c2c7223 */ /* 0x040fe2000000006d */
        /* <DEDUP_REMOVED lines=10> */
[----:B------:R-:W-:Y:S01]  /*3540*/  FFMA R101, R51, R31, R50 ;  /* 0x0000001f33657223 */ /* 0x000fe20000000032 */
[C---:B-1----:R-:W-:Y:S01]  /*3550*/  FFMA R44, R36.reuse, R28, R121 ;  /* 0x0000001c242c7223 */ /* 0x042fe20000000079 */
[C---:B------:R-:W-:Y:S01]  /*3560*/  FFMA R109, R63.reuse, R35, R48 ;  /* 0x000000233f6d7223 */ /* 0x040fe20000000030 */
[----:B------:R-:W-:Y:S01]  /*3570*/  FFMA R113, R63, R31, R62 ;  /* 0x0000001f3f717223 */ /* 0x000fe2000000003e */
        /* <DEDUP_REMOVED lines=28> */
[----:B------:R-:W-:Y:S01]  /*3740*/  FFMA R42, R42, R18, R41 ;  /* 0x000000122a2a7223 */ /* 0x000fe20000000029 */
[C---:B--2---:R-:W-:Y:S01]  /*3750*/  FFMA R74, R20.reuse, R28, R74 ;  /* 0x0000001c144a7223 */ /* 0x044fe2000000004a */
[C---:B------:R-:W-:Y:S01]  /*3760*/  FFMA R68, R20.reuse, R16, R68 ;  /* 0x0000001014447223 */ /* 0x040fe20000000044 */
        /* <DEDUP_REMOVED lines=13> */
[-C--:B------:R-:W-:Y:S01]  /*3840*/  FFMA R21, R21, R33.reuse, R72 ;  /* 0x0000002115157223 */ /* 0x080fe20000000048 */
[----:B------:R-:W-:Y:S01]  /*3850*/  FFMA R57, R57, R33, R56 ;  /* 0x0000002139397223 */ /* 0x000fe20000000038 */
[----:B-1----:R-:W-:Y:S01]  /*3860*/  FFMA R20, R60, R16, R73 ;  /* 0x000000103c147223 */ /* 0x002fe20000000049 */
[----:B------:R-:W1:Y:S01]  /*3870*/  LDS.128 R40, [R82+0x50] ;  /* 0x0000500052287984 */ /* 0x000e620000000c00 */
[----:B------:R-:W-:Y:S01]  /*3880*/  FFMA R72, R22, R34, R21 ;  /* 0x0000002216487223 */ /* 0x000fe20000000015 */
[----:B------:R-:W-:Y:S01]  /*3890*/  FFMA R22, R60, R24, R75 ;  /* 0x000000183c167223 */ /* 0x000fe2000000004b */
[----:B------:R-:W-:Y:S01]  /*38a0*/  FFMA R58, R58, R34, R57 ;  /* 0x000000223a3a7223 */ /* 0x000fe20000000039 */
[----:B------:R-:W4:Y:S01]  /*38b0*/  LDS.128 R48, [R82+0xd0] ;  /* 0x0000d00052307984 */ /* 0x000f220000000c00 */
        /* <DEDUP_REMOVED lines=9> */
[----:B------:R-:W4:Y:S01]  /*3950*/  LDS.128 R20, [R77.X4+UR5+0xd0] ;  /* 0x0000d0054d147984 */ /* 0x000f220008004c00 */
[----:B------:R-:W-:Y:S01]  /*3960*/  FFMA R93, R59, R35, R58 ;  /* 0x000000233b5d7223 */ /* 0x000fe2000000003a */
[----:B------:R-:W-:Y:S01]  /*3970*/  FFMA R61, R61, R29, R60 ;  /* 0x0000001d3d3d7223 */ /* 0x000fe2000000003c */
[C---:B------:R-:W-:Y:S01]  /*3980*/  FFMA R86, R62.reuse, R34, R73 ;  /* 0x000000223e567223 */ /* 0x040fe20000000049 */
        /* <DEDUP_REMOVED lines=8> */
[C---:B---3--:R-:W-:Y:S01]  /*3a10*/  FFMA R16, R36.reuse, R16, R69 ;  /* 0x0000001024107223 */ /* 0x048fe20000000045 */
[----:B------:R-:W3:Y:S01]  /*3a20*/  LDS.128 R60, [R77.X4+UR5+0x150] ;  /* 0x000150054d3c7984 */ /* 0x000ee20008004c00 */
        /* <DEDUP_REMOVED lines=9> */
[----:B--2---:R-:W-:Y:S01]  /*3ac0*/  FFMA R24, R44, R52, R91 ;  /* 0x000000342c187223 */ /* 0x004fe2000000005b */
[----:B------:R-:W-:Y:S01]  /*3ad0*/  FFMA R69, R39, R19, R18 ;  /* 0x0000001327457223 */ /* 0x000fe20000000012 */
[----:B------:R-:W-:Y:S01]  /*3ae0*/  FFMA R26, R38, R26, R25 ;  /* 0x0000001a261a7223 */ /* 0x000fe20000000019 */
[----:B-1----:R-:W-:Y:S01]  /*3af0*/  FFMA R16, R44, R40, R87 ;  /* 0x000000282c107223 */ /* 0x002fe20000000057 */
[----:B------:R-:W-:Y:S01]  /*3b00*/  FFMA R17, R45, R53, R24 ;  /* 0x000000352d117223 */ /* 0x000fe20000000018 */
[----:B------:R-:W-:Y:S01]  /*3b10*/  FFMA R34, R38, R34, R33 ;  /* 0x0000002226227223 */ /* 0x000fe20000000021 */
[----:B------:R-:W-:Y:S01]  /*3b20*/  FFMA R67, R39, R27, R26 ;  /* 0x0000001b27437223 */ /* 0x000fe2000000001a */
[----:B----4-:R-:W-:Y:S01]  /*3b30*/  FFMA R18, R44, R48, R89 ;  /* 0x000000302c127223 */ /* 0x010fe20000000059 */
[C---:B------:R-:W-:Y:S01]  /*3b40*/  FFMA R29, R45.reuse, R41, R16 ;  /* 0x000000292d1d7223 */ /* 0x040fe20000000010 */
[C---:B------:R-:W-:Y:S01]  /*3b50*/  FFMA R28, R46.reuse, R54, R17 ;  /* 0x000000362e1c7223 */ /* 0x040fe20000000011 */
[----:B------:R-:W1:Y:S01]  /*3b60*/  LDS.128 R24, [R77.X4+UR5+0x1d0] ;  /* 0x0001d0054d187984 */ /* 0x000e620008004c00 */
[----:B------:R-:W-:Y:S01]  /*3b70*/  FFMA R19, R45, R49, R18 ;  /* 0x000000312d137223 */ /* 0x000fe20000000012 */
[C---:B------:R-:W-:Y:S01]  /*3b80*/  FFMA R16, R46.reuse, R42, R29 ;  /* 0x0000002a2e107223 */ /* 0x040fe2000000001d */
        /* <DEDUP_REMOVED lines=42> */
[----:B------:R-:W1:Y:S01]  /*3e30*/  LDS.128 R60, [R77.X4+UR5+0x2150] ;  /* 0x002150054d3c7984 */ /* 0x000e620008004c00 */
[C---:B------:R-:W-:Y:S01]  /*3e40*/  FFMA R22, R24.reuse, R52, R117 ;  /* 0x0000003418167223 */ /* 0x040fe20000000075 */
[----:B------:R-:W-:Y:S01]  /*3e50*/  FFMA R24, R24, R48, R115 ;  /* 0x0000003018187223 */ /* 0x000fe20000000073 */
[----:B------:R-:W-:Y:S01]  /*3e60*/  FFMA R20, R26, R42, R29 ;  /* 0x0000002a1a147223 */ /* 0x000fe2000000001d */
[C---:B------:R-:W-:Y:S01]  /*3e70*/  FFMA R21, R25.reuse, R57, R28 ;  /* 0x0000003919157223 */ /* 0x040fe2000000001c */
[C---:B------:R-:W-:Y:S01]  /*3e80*/  FFMA R23, R25.reuse, R53, R22 ;  /* 0x0000003519177223 */ /* 0x040fe20000000016 */
[----:B------:R-:W-:Y:S01]  /*3e90*/  FFMA R25, R25, R49, R24 ;  /* 0x0000003119197223 */ /* 0x000fe20000000018 */
[----:B------:R-:W-:Y:S01]  /*3ea0*/  FFMA R121, R27, R43, R20 ;  /* 0x0000002b1b797223 */ /* 0x000fe20000000014 */
[----:B------:R-:W-:Y:S01]  /*3eb0*/  FFMA R71, R39, R31, R30 ;  /* 0x0000001f27477223 */ /* 0x000fe2000000001e */
[C---:B--2---:R-:W-:Y:S01]  /*3ec0*/  FFMA R66, R32.reuse, R40, R66 ;  /* 0x0000002820427223 */ /* 0x044fe20000000042 */
[C---:B------:R-:W-:Y:S01]  /*3ed0*/  FFMA R64, R32.reuse, R56, R64 ;  /* 0x0000003820407223 */ /* 0x040fe20000000040 */
[C---:B------:R-:W-:Y:S01]  /*3ee0*/  FFMA R20, R32.reuse, R52, R125 ;  /* 0x0000003420147223 */ /* 0x040fe2000000007d */
[----:B------:R-:W-:Y:S01]  /*3ef0*/  FFMA R32, R32, R48, R123 ;  /* 0x0000003020207223 */ /* 0x000fe2000000007b */
[----:B------:R-:W2:Y:S01]  /*3f00*/  LDS.128 R28, [R77.X4+UR5+0x21d0] ;  /* 0x0021d0054d1c7984 */ /* 0x000ea20008004c00 */
        /* <DEDUP_REMOVED lines=12> */
[----:B------:R-:W-:Y:S01]  /*3fd0*/  FFMA R70, R16, R52, R70 ;  /* 0x0000003410467223 */ /* 0x000fe20000000046 */
[----:B------:R-:W-:Y:S01]  /*3fe0*/  FFMA R117, R27, R55, R22 ;  /* 0x000000371b757223 */ /* 0x000fe20000000016 */
[----:B------:R-:W-:Y:S01]  /*3ff0*/  FFMA R64, R35, R59, R64 ;  /* 0x0000003b23407223 */ /* 0x000fe20000000040 */
[C---:B------:R-:W-:Y:S01]  /*4000*/  FFMA R23, R17.reuse, R49, R68 ;  /* 0x0000003111177223 */ /* 0x040fe20000000044 */
[----:B------:R-:W-:Y:S01]  /*4010*/  FFMA R21, R17, R53, R70 ;  /* 0x0000003511157223 */ /* 0x000fe20000000046 */
[C---:B------:R-:W-:Y:S01]  /*4020*/  FFMA R125, R35.reuse, R55, R20 ;  /* 0x00000037237d7223 */ /* 0x040fe20000000014 */
[C---:B------:R-:W-:Y:S01]  /*4030*/  FFMA R123, R35.reuse, R51, R34 ;  /* 0x00000033237b7223 */ /* 0x040fe20000000022 */
[----:B------:R-:W-:Y:S01]  /*4040*/  FFMA R66, R35, R43, R66 ;  /* 0x0000002b23427223 */ /* 0x000fe20000000042 */
[C---:B------:R-:W-:Y:S01]  /*4050*/  FFMA R68, R18.reuse, R50, R23 ;  /* 0x0000003212447223 */ /* 0x040fe20000000017 */
[----:B------:R-:W-:Y:S01]  /*4060*/  FFMA R70, R18, R54, R21 ;  /* 0x0000003612467223 */ /* 0x000fe20000000015 */
[----:B------:R-:W-:Y:S01]  /*4070*/  FFMA R44, R44, R56, R93 ;  /* 0x000000382c2c7223 */ /* 0x000fe2000000005d */
[----:B------:R-:W-:Y:S01]  /*4080*/  LDS.128 R32, [R77.X4+UR5+0x60] ;  /* 0x000060054d207984 */ /* 0x000fe20008004c00 */
[C---:B------:R-:W-:Y:S01]  /*4090*/  FFMA R74, R16.reuse, R40, R74 ;  /* 0x00000028104a7223 */ /* 0x040fe2000000004a */
[----:B------:R-:W-:Y:S01]  /*40a0*/  FFMA R72, R16, R56, R72 ;  /* 0x0000003810487223 */ /* 0x000fe20000000048 */
[----:B------:R-:W-:Y:S01]  /*40b0*/  FFMA R45, R45, R57, R44 ;  /* 0x000000392d2d7223 */ /* 0x000fe2000000002c */
[----:B------:R-:W-:Y:S01]  /*40c0*/  LDS.128 R20, [R82+0xe0] ;  /* 0x0000e00052147984 */ /* 0x000fe20000000c00 */
[----:B------:R-:W-:Y:S01]  /*40d0*/  FFMA R25, R17, R41, R74 ;  /* 0x0000002911197223 */ /* 0x000fe2000000004a */
[C---:B------:R-:W-:Y:S01]  /*40e0*/  FFMA R119, R27.reuse, R59, R24 ;  /* 0x0000003b1b777223 */ /* 0x040fe20000000018 */
[----:B------:R-:W-:Y:S01]  /*40f0*/  FFMA R46, R46, R58, R45 ;  /* 0x0000003a2e2e7223 */ /* 0x000fe2000000002d */
[----:B------:R-:W3:Y:S01]  /*4100*/  LDS.128 R36, [R82+0x60] ;  /* 0x0000600052247984 */ /* 0x000ee20000000c00 */
[----:B------:R-:W-:Y:S01]  /*4110*/  FFMA R115, R27, R51, R26 ;  /* 0x000000331b737223 */ /* 0x000fe2000000001a */
[----:B------:R-:W-:Y:S01]  /*4120*/  FFMA R17, R17, R57, R72 ;  /* 0x0000003911117223 */ /* 0x000fe20000000048 */
[C---:B------:R-:W-:Y:S01]  /*4130*/  FFMA R74, R18.reuse, R42, R25 ;  /* 0x0000002a124a7223 */ /* 0x040fe20000000019 */
[-C--:B------:R-:W-:Y:S01]  /*4140*/  FFMA R93, R47, R59.reuse, R46 ;  /* 0x0000003b2f5d7223 */ /* 0x080fe2000000002e */
[----:B------:R-:W4:Y:S01]  /*4150*/  LDS.128 R24, [R82+0x160] ;  /* 0x0001600052187984 */ /* 0x000f220000000c00 */
[----:B------:R-:W-:Y:S01]  /*4160*/  FFMA R72, R18, R58, R17 ;  /* 0x0000003a12487223 */ /* 0x000fe20000000011 */
[C---:B-1----:R-:W-:Y:S01]  /*4170*/  FFMA R18, R60.reuse, R52, R75 ;  /* 0x000000343c127223 */ /* 0x042fe2000000004b */
[C---:B------:R-:W-:Y:S01]  /*4180*/  FFMA R16, R60.reuse, R48, R73 ;  /* 0x000000303c107223 */ /* 0x040fe20000000049 */
[----:B------:R-:W1:Y:S01]  /*4190*/  LDS.128 R44, [R82+0x1e0] ;  /* 0x0001e000522c7984 */ /* 0x000e620000000c00 */
        /* <DEDUP_REMOVED lines=13> */
[----:B------:R-:W-:Y:S01]  /*4270*/  FFMA R60, R62, R50, R103 ;  /* 0x000000323e3c7223 */ /* 0x000fe20000000067 */
[C---:B--2---:R-:W-:Y:S01]  /*4280*/  FFMA R48, R28.reuse, R48, R69 ;  /* 0x000000301c307223 */ /* 0x044fe20000000045 */
[C---:B------:R-:W-:Y:S01]  /*4290*/  FFMA R56, R28.reuse, R56, R65 ;  /* 0x000000381c387223 */ /* 0x040fe20000000041 */
[----:B------:R-:W-:Y:S01]  /*42a0*/  FFMA R52, R28, R52, R67 ;  /* 0x000000341c347223 */ /* 0x000fe20000000043 */
        /* <DEDUP_REMOVED lines=11> */
[----:B------:R-:W2:Y:S01]  /*4360*/  LDS.128 R60, [R77.X4+UR5+0x160] ;  /* 0x000160054d3c7984 */ /* 0x000ea20008004c00 */
[C---:B------:R-:W-:Y:S01]  /*4370*/  FFMA R58, R30.reuse, R58, R57 ;  /* 0x0000003a1e3a7223 */ /* 0x040fe20000000039 */
[C---:B------:R-:W-:Y:S01]  /*4380*/  FFMA R54, R30.reuse, R54, R53 ;  /* 0x000000361e367223 */ /* 0x040fe20000000035 */
[----:B------:R-:W-:Y:S01]  /*4390*/  FFMA R30, R30, R42, R29 ;  /* 0x0000002a1e1e7223 */ /* 0x000fe2000000001d */
[C---:B---3--:R-:W-:Y:S01]  /*43a0*/  FFMA R28, R32.reuse, R36, R87 ;  /* 0x00000024201c7223 */ /* 0x048fe20000000057 */
[C---:B------:R-:W-:Y:S01]  /*43b0*/  FFMA R65, R31.reuse, R59, R58 ;  /* 0x0000003b1f417223 */ /* 0x040fe2000000003a */
[C---:B------:R-:W-:Y:S01]  /*43c0*/  FFMA R67, R31.reuse, R55, R54 ;  /* 0x000000371f437223 */ /* 0x040fe20000000036 */
[C---:B------:R-:W-:Y:S01]  /*43d0*/  FFMA R71, R31.reuse, R43, R30 ;  /* 0x0000002b1f477223 */ /* 0x040fe2000000001e */
[C---:B------:R-:W-:Y:S01]  /*43e0*/  FFMA R30, R32.reuse, R20, R89 ;  /* 0x00000014201e7223 */ /* 0x040fe20000000059 */
[----:B------:R-:W-:Y:S01]  /*43f0*/  FFMA R69, R31, R51, R50 ;  /* 0x000000331f457223 */ /* 0x000fe20000000032 */
[C---:B------:R-:W-:Y:S01]  /*4400*/  FFMA R49, R33.reuse, R37, R28 ;  /* 0x0000002521317223 */ /* 0x040fe2000000001c */
[C---:B----4-:R-:W-:Y:S01]  /*4410*/  FFMA R40, R32.reuse, R24, R91 ;  /* 0x0000001820287223 */ /* 0x050fe2000000005b */
[C---:B------:R-:W-:Y:S01]  /*4420*/  FFMA R43, R33.reuse, R21, R30 ;  /* 0x00000015212b7223 */ /* 0x040fe2000000001e */
[----:B-1----:R-:W-:Y:S01]  /*4430*/  FFMA R32, R32, R44, R93 ;  /* 0x0000002c20207223 */ /* 0x002fe2000000005d */
[----:B------:R-:W1:Y:S01]  /*4440*/  LDS.128 R28, [R77.X4+UR5+0x1e0] ;  /* 0x0001e0054d1c7984 */ /* 0x000e620008004c00 */
        /* <DEDUP_REMOVED lines=22> */
[----:B------:R-:W3:Y:S01]  /*45b0*/  LDS.128 R40, [R77.X4+UR5+0x2060] ;  /* 0x002060054d287984 */ /* 0x000ee20008004c00 */
[C---:B------:R-:W-:Y:S01]  /*45c0*/  FFMA R92, R19.reuse, R47, R92 ;  /* 0x0000002f135c7223 */ /* 0x040fe2000000005c */
[C---:B------:R-:W-:Y:S01]  /*45d0*/  FFMA R90, R19.reuse, R27, R90 ;  /* 0x0000001b135a7223 */ /* 0x040fe2000000005a */
[C---:B--2---:R-:W-:Y:S01]  /*45e0*/  FFMA R84, R60.reuse, R44, R84 ;  /* 0x0000002c3c547223 */ /* 0x044fe20000000054 */
        /* <DEDUP_REMOVED lines=13> */
[C---:B-1----:R-:W-:Y:S01]  /*46c0*/  FFMA R48, R28.reuse, R44, R119 ;  /* 0x0000002c1c307223 */ /* 0x042fe20000000077 */
        /* <DEDUP_REMOVED lines=14> */
[C---:B------:R-:W-:Y:S01]  /*47b0*/  FFMA R95, R31.reuse, R27, R48 ;  /* 0x0000001b1f5f7223 */ /* 0x040fe20000000030 */
[C---:B------:R-:W-:Y:S01]  /*47c0*/  FFMA R115, R31.reuse, R39, R28 ;  /* 0x000000271f737223 */ /* 0x040fe2000000001c */
[----:B------:R-:W4:Y:S01]  /*47d0*/  LDS.128 R56, [R77.X4+UR5+0x21e0] ;  /* 0x0021e0054d387984 */ /* 0x000f220008004c00 */
[----:B------:R-:W-:Y:S01]  /*47e0*/  FFMA R93, R31, R23, R30 ;  /* 0x000000171f5d7223 */ /* 0x000fe2000000001e */
[----:B------:R-:W-:-:S02]  /*47f0*/  FFMA R86, R60, R36, R86 ;  /* 0x000000243c567223 */ /* 0x000fc40000000056 */
[----:B------:R-:W-:Y:S01]  /*4800*/  LDS.128 R52, [R82+0x170] ;  /* 0x0001700052347984 */ /* 0x000fe20000000c00 */
[C---:B---3--:R-:W-:Y:S01]  /*4810*/  FFMA R66, R40.reuse, R36, R66 ;  /* 0x0000002428427223 */ /* 0x048fe20000000042 */
        /* <DEDUP_REMOVED lines=10> */
[-C--:B------:R-:W-:Y:S01]  /*48c0*/  FFMA R61, R61, R37.reuse, R86 ;  /* 0x000000253d3d7223 */ /* 0x080fe20000000056 */
        /* <DEDUP_REMOVED lines=18> */
[----:B------:R-:W2:Y:S01]  /*49f0*/  LDS.128 R72, [R77.X4+UR5+0x70] ;  /* 0x000070054d487984 */ /* 0x000ea20008004c00 */
[C---:B------:R-:W-:Y:S01]  /*4a00*/  FFMA R121, R19.reuse, R47, R18 ;  /* 0x0000002f13797223 */ /* 0x040fe20000000012 */
[-C--:B------:R-:W-:Y:S01]  /*4a10*/  FFMA R123, R19, R39.reuse, R16 ;  /* 0x00000027137b7223 */ /* 0x080fe20000000010 */
[C---:B-1----:R-:W-:Y:S01]  /*4a20*/  FFMA R18, R32.reuse, R24, R105 ;  /* 0x0000001820127223 */ /* 0x042fe20000000069 */
[----:B------:R-:W1:Y:S01]  /*4a30*/  LDS.128 R40, [R82+0xf0] ;  /* 0x0000f00052287984 */ /* 0x000e620000000c00 */
[C---:B------:R-:W-:Y:S01]  /*4a40*/  FFMA R16, R32.reuse, R20, R103 ;  /* 0x0000001420107223 */ /* 0x040fe20000000067 */
[----:B------:R-:W-:Y:S01]  /*4a50*/  FFMA R84, R63, R39, R84 ;  /* 0x000000273f547223 */ /* 0x000fe20000000054 */
[C---:B------:R-:W-:Y:S01]  /*4a60*/  FFMA R117, R19.reuse, R23, R60 ;  /* 0x0000001713757223 */ /* 0x040fe2000000003c */
[----:B------:R-:W3:Y:S01]  /*4a70*/  LDS.128 R48, [R82+0x70] ;  /* 0x0000700052307984 */ /* 0x000ee20000000c00 */
[----:B------:R-:W-:Y:S01]  /*4a80*/  FFMA R119, R19, R27, R62 ;  /* 0x0000001b13777223 */ /* 0x000fe2000000003e */
[C---:B------:R-:W-:Y:S01]  /*4a90*/  FFMA R60, R32.reuse, R44, R107 ;  /* 0x0000002c203c7223 */ /* 0x040fe2000000006b */
[C---:B------:R-:W-:Y:S01]  /*4aa0*/  FFMA R63, R33.reuse, R25, R18 ;  /* 0x00000019213f7223 */ /* 0x040fe20000000012 */
[----:B------:R-:W3:Y:S01]  /*4ab0*/  LDS.128 R28, [R82+0x1f0] ;  /* 0x0001f000521c7984 */ /* 0x000ee20000000c00 */
[C---:B------:R-:W-:Y:S01]  /*4ac0*/  FFMA R103, R33.reuse, R21, R16 ;  /* 0x0000001521677223 */ /* 0x040fe20000000010 */
[----:B------:R-:W-:Y:S01]  /*4ad0*/  FFMA R32, R32, R36, R111 ;  /* 0x0000002420207223 */ /* 0x000fe2000000006f */
[C---:B------:R-:W-:Y:S01]  /*4ae0*/  FFMA R61, R33.reuse, R45, R60 ;  /* 0x0000002d213d7223 */ /* 0x040fe2000000003c */
[----:B------:R-:W3:Y:S01]  /*4af0*/  LDS.128 R16, [R77.X4+UR5+0xf0] ;  /* 0x0000f0054d107984 */ /* 0x000ee20008004c00 */
        /* <DEDUP_REMOVED lines=9> */
[----:B------:R-:W-:Y:S01]  /*4b90*/  FFMA R111, R35, R39, R34 ;  /* 0x00000027236f7223 */ /* 0x000fe20000000022 */
[C---:B------:R-:W-:Y:S01]  /*4ba0*/  FFMA R20, R56.reuse, R20, R69 ;  /* 0x0000001438147223 */ /* 0x040fe20000000045 */
[----:B------:R-:W4:Y:S01]  /*4bb0*/  LDS.128 R32, [R77.X4+UR5+0x170] ;  /* 0x000170054d207984 */ /* 0x000f220008004c00 */
        /* <DEDUP_REMOVED lines=10> */
[----:B------:R-:W4:Y:S01]  /*4c60*/  LDS.128 R24, [R77.X4+UR5+0x1f0] ;  /* 0x0001f0054d187984 */ /* 0x000f220008004c00 */
[----:B--2---:R-:W-:Y:S01]  /*4c70*/  FFMA R98, R72, R52, R98 ;  /* 0x0000003448627223 */ /* 0x004fe20000000062 */
[C---:B------:R-:W-:Y:S01]  /*4c80*/  FFMA R69, R59.reuse, R23, R22 ;  /* 0x000000173b457223 */ /* 0x040fe20000000016 */
[----:B------:R-:W-:Y:S01]  /*4c90*/  FFMA R46, R58, R46, R45 ;  /* 0x0000002e3a2e7223 */ /* 0x000fe2000000002d */
[----:B------:R-:W-:Y:S01]  /*4ca0*/  FFMA R71, R59, R39, R38 ;  /* 0x000000273b477223 */ /* 0x000fe20000000026 */
[----:B-1----:R-:W-:Y:S01]  /*4cb0*/  FFMA R96, R72, R40, R96 ;  /* 0x0000002848607223 */ /* 0x002fe20000000060 */
[----:B------:R-:W-:Y:S01]  /*4cc0*/  FFMA R21, R73, R53, R98 ;  /* 0x0000003549157223 */ /* 0x000fe20000000062 */
[----:B------:R-:W-:Y:S01]  /*4cd0*/  FFMA R65, R59, R47, R46 ;  /* 0x0000002f3b417223 */ /* 0x000fe2000000002e */
[----:B------:R-:W-:Y:S01]  /*4ce0*/  IADD3 R46, P1, R4, UR6, RZ ;  /* 0x00000006042e7c10 */ /* 0x000fe2000ff3e0ff */
[----:B---3--:R-:W-:Y:S01]  /*4cf0*/  FFMA R94, R72, R48, R94 ;  /* 0x00000030485e7223 */ /* 0x008fe2000000005e */
[C---:B------:R-:W-:Y:S01]  /*4d00*/  FFMA R23, R73.reuse, R41, R96 ;  /* 0x0000002949177223 */ /* 0x040fe20000000060 */
[----:B------:R-:W-:Y:S01]  /*4d10*/  FFMA R22, R74, R54, R21 ;  /* 0x000000364a167223 */ /* 0x000fe20000000015 */
[----:B------:R-:W-:Y:S01]  /*4d20*/  LDS.128 R56, [R77.X4+UR5+0x2170] ;  /* 0x002170054d387984 */ /* 0x000fe20008004c00 */
[----:B------:R-:W-:Y:S01]  /*4d30*/  FFMA R102, R72, R28, R102 ;  /* 0x0000001c48667223 */ /* 0x000fe20000000066 */
[C---:B------:R-:W-:Y:S01]  /*4d40*/  FFMA R37, R73.reuse, R49, R94 ;  /* 0x0000003149257223 */ /* 0x040fe2000000005e */
[----:B------:R-:W-:Y:S01]  /*4d50*/  FFMA R20, R74, R42, R23 ;  /* 0x0000002a4a147223 */ /* 0x000fe20000000017 */
[----:B------:R-:W-:Y:S01]  /*4d60*/  IADD3.X R47, R6, UR7, RZ, P1, !PT ;  /* 0x00000007062f7c10 */ /* 0x000fe20008ffe4ff */
[-C--:B------:R-:W-:Y:S01]  /*4d70*/  FFMA R73, R73, R29.reuse, R102 ;  /* 0x0000001d49497223 */ /* 0x080fe20000000066 */
[C---:B------:R-:W-:Y:S01]  /*4d80*/  FFMA R92, R16.reuse, R28, R92 ;  /* 0x0000001c105c7223 */ /* 0x040fe2000000005c */
[C---:B------:R-:W-:Y:S01]  /*4d90*/  FFMA R90, R16.reuse, R52, R90 ;  /* 0x00000034105a7223 */ /* 0x040fe2000000005a */
[C---:B------:R-:W-:Y:S01]  /*4da0*/  FFMA R88, R16.reuse, R40, R88 ;  /* 0x0000002810587223 */ /* 0x040fe20000000058 */
[----:B------:R-:W-:Y:S01]  /*4db0*/  FFMA R100, R16, R48, R100 ;  /* 0x0000003010647223 */ /* 0x000fe20000000064 */
[C---:B------:R-:W-:Y:S01]  /*4dc0*/  FFMA R72, R74.reuse, R50, R37 ;  /* 0x000000324a487223 */ /* 0x040fe20000000025 */
[-C--:B------:R-:W-:Y:S01]  /*4dd0*/  FFMA R36, R74, R30.reuse, R73 ;  /* 0x0000001e4a247223 */ /* 0x080fe20000000049 */
[C---:B------:R-:W-:Y:S01]  /*4de0*/  FFMA R37, R17.reuse, R29, R92 ;  /* 0x0000001d11257223 */ /* 0x040fe2000000005c */
[C---:B------:R-:W-:Y:S01]  /*4df0*/  FFMA R39, R17.reuse, R53, R90 ;  /* 0x0000003511277223 */ /* 0x040fe2000000005a */
[----:B------:R-:W-:Y:S01]  /*4e00*/  FFMA R45, R17, R41, R88 ;  /* 0x00000029112d7223 */ /* 0x000fe20000000058 */
[C---:B------:R-:W-:Y:S01]  /*4e10*/  FFMA R73, R75.reuse, R43, R20 ;  /* 0x0000002b4b497223 */ /* 0x040fe20000000014 */
[----:B------:R-:W-:Y:S01]  /*4e20*/  FFMA R74, R75, R55, R22 ;  /* 0x000000374b4a7223 */ /* 0x000fe20000000016 */
[----:B------:R-:W-:Y:S01]  /*4e30*/  FFMA R17, R17, R49, R100 ;  /* 0x0000003111117223 */ /* 0x000fe20000000064 */
[C---:B------:R-:W-:Y:S01]  /*4e40*/  FFMA R72, R75.reuse, R51, R72 ;  /* 0x000000334b487223 */ /* 0x040fe20000000048 */
[----:B------:R-:W1:Y:S01]  /*4e50*/  LDS.128 R20, [R77.X4+UR5+0x2070] ;  /* 0x002070054d147984 */ /* 0x000e620008004c00 */
[-C--:B------:R-:W-:Y:S01]  /*4e60*/  FFMA R75, R75, R31.reuse, R36 ;  /* 0x0000001f4b4b7223 */ /* 0x080fe20000000024 */
[C---:B------:R-:W-:Y:S01]  /*4e70*/  FFMA R36, R18.reuse, R30, R37 ;  /* 0x0000001e12247223 */ /* 0x040fe20000000025 */
[C---:B------:R-:W-:Y:S01]  /*4e80*/  FFMA R62, R18.reuse, R54, R39 ;  /* 0x00000036123e7223 */ /* 0x040fe20000000027 */
[C---:B------:R-:W-:Y:S01]  /*4e90*/  FFMA R16, R18.reuse, R42, R45 ;  /* 0x0000002a12107223 */ /* 0x040fe2000000002d */
[----:B------:R-:W-:Y:S01]  /*4ea0*/  FFMA R18, R18, R50, R17 ;  /* 0x0000003212127223 */ /* 0x000fe20000000011 */
[C---:B------:R-:W-:Y:S01]  /*4eb0*/  FFMA R63, R19.reuse, R31, R36 ;  /* 0x0000001f133f7223 */ /* 0x040fe20000000024 */
[C---:B----4-:R-:W-:Y:S01]  /*4ec0*/  FFMA R36, R32.reuse, R28, R109 ;  /* 0x0000001c20247223 */ /* 0x050fe2000000006d */
        /* <DEDUP_REMOVED lines=32> */
[C---:B-1----:R-:W-:Y:S01]  /*50d0*/  FFMA R44, R20.reuse, R28, R91 ;  /* 0x0000001c142c7223 */ /* 0x042fe2000000005b */
        /* <DEDUP_REMOVED lines=34> */
[----:B------:R-:W-:Y:S01]  /*5300*/  ISETP.GE.U32.AND P1, PT, R80, R76, PT ;  /* 0x0000004c5000720c */ /* 0x000fe20003f26070 */
[----:B------:R-:W1:Y:S01]  /*5310*/  LDS.128 R16, [R77.X4+UR5+0x21f0] ;  /* 0x0021f0054d107984 */ /* 0x000e620008004c00 */
[----:B------:R-:W-:Y:S01]  /*5320*/  IADD3 R86, P2, R5, UR6, RZ ;  /* 0x0000000605567c10 */ /* 0x000fe2000ff5e0ff */
[C---:B------:R-:W-:Y:S01]  /*5330*/  FFMA R64, R56.reuse, R48, R111 ;  /* 0x0000003038407223 */ /* 0x040fe2000000006f */
[----:B------:R-:W-:Y:S01]  /*5340*/  IADD3 R88, P0, R9, UR6, RZ ;  /* 0x0000000609587c10 */ /* 0x000fe2000ff1e0ff */
[C---:B------:R-:W-:Y:S01]  /*5350*/  FFMA R66, R56.reuse, R40, R103 ;  /* 0x0000002838427223 */ /* 0x040fe20000000067 */
[----:B------:R-:W-:Y:S01]  /*5360*/  IADD3 R44, P3, R7, UR6, RZ ;  /* 0x00000006072c7c10 */ /* 0x000fe2000ff7e0ff */
[----:B------:R-:W-:Y:S01]  /*5370*/  FFMA R68, R56, R52, R105 ;  /* 0x0000003438447223 */ /* 0x000fe20000000069 */
[----:B------:R-:W-:Y:S01]  /*5380*/  LEA R95, R0, R85, 0xe ;  /* 0x00000055005f7211 */ /* 0x000fe200078e70ff */
[----:B------:R-:W-:Y:S06]  /*5390*/  BAR.SYNC 0x0 ;  /* 0x0000000000007b1d */ /* 0x000fec0000000000 */
[----:B------:R-:W-:Y:S01]  /*53a0*/  IADD3.X R87, R8, UR7, RZ, P2, !PT ;  /* 0x0000000708577c10 */ /* 0x000fe200097fe4ff */
[----:B------:R-:W-:Y:S01]  /*53b0*/  @!PT LDS RZ, [RZ] ;  /* 0x00000000fffff984 */ /* 0x000fe20000000800 */
[----:B------:R-:W-:Y:S01]  /*53c0*/  @!PT LDS RZ, [RZ] ;  /* 0x00000000fffff984 */ /* 0x000fe20000000800 */
[----:B------:R-:W-:Y:S01]  /*53d0*/  @!PT LDS RZ, [RZ] ;  /* 0x00000000fffff984 */ /* 0x000fe20000000800 */
[----:B------:R2:W-:Y:S01]  /*53e0*/  LDGSTS.E.BYPASS.128 [R95], [R46.64], !P1 ;  /* 0x000000002e5f7fae */ /* 0x0005e2000c901c4a */
[----:B------:R-:W-:Y:S01]  /*53f0*/  LEA R97, R0, R83, 0xe ;  /* 0x0000005300617211 */ /* 0x000fe200078e70ff */
[----:B------:R-:W-:Y:S01]  /*5400*/  FFMA R56, R56, R28, R107 ;  /* 0x0000001c38387223 */ /* 0x000fe2000000006b */
[----:B------:R-:W-:Y:S01]  /*5410*/  IADD3 R90, P2, R11, UR6, RZ ;  /* 0x000000060b5a7c10 */ /* 0x000fe2000ff5e0ff */
[----:B------:R-:W-:Y:S01]  /*5420*/  USHF.L.U32 UR5, UR4, 0xe, URZ ;  /* 0x0000000e04057899 */ /* 0x000fe2000800063f */
[----:B------:R-:W-:Y:S01]  /*5430*/  IADD3.X R89, R12, UR7, RZ, P0, !PT ;  /* 0x000000070c597c10 */ /* 0x000fe200087fe4ff */
[----:B------:R3:W-:Y:S01]  /*5440*/  LDGSTS.E.BYPASS.128 [R97], [R86.64], !P1 ;  /* 0x0000000056617fae */ /* 0x0007e2000c901c4a */
[----:B------:R-:W-:-:S02]  /*5450*/  LEA R70, R0, 0xc000, 0xd ;  /* 0x0000c00000467811 */ /* 0x000fc400078e68ff */
[----:B------:R-:W-:Y:S02]  /*5460*/  IADD3.X R45, R10, UR7, RZ, P3, !PT ;  /* 0x000000070a2d7c10 */ /* 0x000fe40009ffe4ff */
[C---:B------:R-:W-:Y:S01]  /*5470*/  LEA R99, R0.reuse, R81, 0xe ;  /* 0x0000005100637211 */ /* 0x040fe200078e70ff */
[----:B--2---:R-:W-:Y:S01]  /*5480*/  FFMA R47, R57, R53, R68 ;  /* 0x00000035392f7223 */ /* 0x004fe20000000044 */
[----:B------:R-:W-:Y:S01]  /*5490*/  IADD3 R92, P0, R13, UR6, RZ ;  /* 0x000000060d5c7c10 */ /* 0x000fe2000ff1e0ff */
[----:B------:R-:W-:Y:S01]  /*54a0*/  UIADD3 UR6, UP1, UR6, 0x80, URZ ;  /* 0x0000008006067890 */ /* 0x000fe2000ff3e03f */
[----:B------:R-:W-:Y:S01]  /*54b0*/  LEA R101, R0, R79, 0xe ;  /* 0x0000004f00657211 */ /* 0x000fe200078e70ff */
[----:B------:R2:W-:Y:S01]  /*54c0*/  LDGSTS.E.BYPASS.128 [R99], [R44.64], !P1 ;  /* 0x000000002c637fae */ /* 0x0005e2000c901c4a */
[----:B------:R-:W-:Y:S01]  /*54d0*/  IADD3.X R91, R14, UR7, RZ, P2, !PT ;  /* 0x000000070e5b7c10 */ /* 0x000fe200097fe4ff */
[----:B---3--:R-:W-:Y:S01]  /*54e0*/  FFMA R87, R57, R41, R66 ;  /* 0x0000002939577223 */ /* 0x008fe20000000042 */
[----:B------:R-:W-:Y:S01]  /*54f0*/  IADD3 R95, R85, R70, RZ ;  /* 0x00000046555f7210 */ /* 0x000fe20007ffe0ff */
[----:B------:R3:W-:Y:S01]  /*5500*/  LDGSTS.E.BYPASS.128 [R101], [R88.64], !P1 ;  /* 0x0000000058657fae */ /* 0x0007e2000c901c4a */
[----:B------:R-:W-:Y:S01]  /*5510*/  IADD3.X R93, R15, UR7, RZ, P0, !PT ;  /* 0x000000070f5d7c10 */ /* 0x000fe200087fe4ff */
[----:B------:R-:W-:Y:S01]  /*5520*/  FFMA R46, R58, R54, R47 ;  /* 0x000000363a2e7223 */ /* 0x000fe2000000002f */
[----:B------:R-:W-:Y:S01]  /*5530*/  IADD3 R97, R83, R70, RZ ;  /* 0x0000004653617210 */ /* 0x000fe20007ffe0ff */
[----:B------:R-:W0:Y:S01]  /*5540*/  LDGDEPBAR ;  /* 0x00000000000079af */ /* 0x000e220000000000 */
[----:B------:R-:W-:Y:S01]  /*5550*/  ISETP.GE.U32.AND P0, PT, R80, 0x8c, PT ;  /* 0x0000008c5000780c */ /* 0x000fe20003f06070 */
[C---:B-1----:R-:W-:Y:S01]  /*5560*/  FFMA R28, R16.reuse, R28, R65 ;  /* 0x0000001c101c7223 */ /* 0x042fe20000000041 */
[C---:B------:R-:W-:Y:S01]  /*5570*/  FFMA R52, R16.reuse, R52, R67 ;  /* 0x0000003410347223 */ /* 0x040fe20000000043 */
[----:B------:R3:W-:Y:S01]  /*5580*/  LDGSTS.E.BYPASS.128 [R95], [R90.64], !P1 ;  /* 0x000000005a5f7fae */ /* 0x0007e2000c901c4a */
[C---:B------:R-:W-:Y:S01]  /*5590*/  FFMA R48, R16.reuse, R48, R71 ;  /* 0x0000003010307223 */ /* 0x040fe20000000047 */
[----:B------:R-:W-:Y:S01]  /*55a0*/  FFMA R16, R16, R40, R69 ;  /* 0x0000002810107223 */ /* 0x000fe20000000045 */
[C---:B--2---:R-:W-:Y:S01]  /*55b0*/  FFMA R45, R57.reuse, R29, R56 ;  /* 0x0000001d392d7223 */ /* 0x044fe20000000038 */
[----:B------:R3:W-:Y:S01]  /*55c0*/  LDGSTS.E.BYPASS.128 [R97], [R92.64], !P1 ;  /* 0x000000005c617fae */ /* 0x0007e2000c901c4a */
[----:B------:R-:W-:Y:S01]  /*55d0*/  FFMA R57, R57, R49, R64 ;  /* 0x0000003139397223 */ /* 0x000fe20000000040 */
[C---:B------:R-:W-:Y:S01]  /*55e0*/  FFMA R29, R17.reuse, R29, R28 ;  /* 0x0000001d111d7223 */ /* 0x040fe2000000001c */
[C---:B------:R-:W-:Y:S01]  /*55f0*/  FFMA R53, R17.reuse, R53, R52 ;  /* 0x0000003511357223 */ /* 0x040fe20000000034 */
[----:B------:R-:W0:Y:S01]  /*5600*/  LDGDEPBAR ;  /* 0x00000000000079af */ /* 0x000e220000000000 */
[C---:B------:R-:W-:Y:S01]  /*5610*/  FFMA R49, R17.reuse, R49, R48 ;  /* 0x0000003111317223 */ /* 0x040fe20000000030 */
[----:B------:R-:W-:Y:S01]  /*5620*/  FFMA R17, R17, R41, R16 ;  /* 0x0000002911117223 */ /* 0x000fe20000000010 */
[C---:B------:R-:W-:Y:S01]  /*5630*/  FFMA R56, R58.reuse, R42, R87 ;  /* 0x0000002a3a387223 */ /* 0x040fe20000000057 */
[----:B------:R-:W-:Y:S01]  /*5640*/  FFMA R64, R58, R30, R45 ;  /* 0x0000001e3a407223 */ /* 0x000fe2000000002d */
[C---:B------:R-:W-:Y:S01]  /*5650*/  FFMA R28, R18.reuse, R50, R49 ;  /* 0x00000032121c7223 */ /* 0x040fe20000000031 */
[C---:B------:R-:W-:Y:S01]  /*5660*/  FFMA R42, R18.reuse, R42, R17 ;  /* 0x0000002a122a7223 */ /* 0x040fe20000000011 */
[----:B------:R-:W-:Y:S01]  /*5670*/  FFMA R54, R18, R54, R53 ;  /* 0x0000003612367223 */ /* 0x000fe20000000035 */
[----:B------:R-:W-:Y:S01]  /*5680*/  FFMA R44, R58, R50, R57 ;  /* 0x000000323a2c7223 */ /* 0x000fe20000000039 */
[----:B------:R-:W-:Y:S01]  /*5690*/  FFMA R18, R18, R30, R29 ;  /* 0x0000001e12127223 */ /* 0x000fe2000000001d */
[----:B------:R-:W-:Y:S01]  /*56a0*/  UIADD3.X UR7, URZ, UR7, URZ, UP1, !UPT ;  /* 0x000000073f077290 */ /* 0x000fe20008ffe43f */
        /* <DEDUP_REMOVED lines=8> */
[----:B------:R-:W-:-:S04]  /*5730*/  DEPBAR.LE SB0, 0x4 ;  /* 0x000081000000791a */ /* 0x000fc80000000000 */
[----:B------:R-:W-:Y:S06]  /*5740*/  BAR.SYNC 0x0 ;  /* 0x0000000000007b1d */ /* 0x000fec0000000000 */
[----:B---3--:R-:W-:Y:S01]  /*5750*/  @P0 CALL.REL.NOINC `(.L_x_0) ;  /* 0x0000001000000944 */ /* 0x008fe20003c00000 */
[----:B------:R-:W-:Y:S05]  /*5760*/  BRA `(.L_x_1) ;  /* 0xffffb6f000007947 */ /* 0x000fea000383ffff */
.L_x_0:
[----:B------:R-:W1:Y:S01]  /*5770*/  S2R R0, SR_TID.X ;  /* 0x0000000000007919 */ /* 0x000e620000002100 */
[----:B------:R-:W-:-:S04]  /*5780*/  DEPBAR.LE SB0, 0x0 ;  /* 0x000080000000791a */ /* 0x000fc80000000000 */
[----:B------:R-:W-:Y:S02]  /*5790*/  ULDC UR4, c[0x0][0x178] ;  /* 0x00005e0000047ab9 */ /* 0x000fe40000000800 */
[----:B------:R-:W-:Y:S01]  /*57a0*/  UIMAD UR4, UR4, 0x32, URZ ;  /* 0x00000032040478a4 */ /* 0x000fe2000f8e023f */
[----:B-1----:R-:W-:Y:S02]  /*57b0*/  SHF.R.U32.HI R5, RZ, 0x4, R0 ;  /* 0x00000004ff057819 */ /* 0x002fe40000011600 */
[----:B------:R-:W-:Y:S02]  /*57c0*/  SHF.L.U32 R7, R0, 0x2, RZ ;  /* 0x0000000200077819 */ /* 0x000fe400000006ff */
[----:B------:R-:W-:Y:S02]  /*57d0*/  LOP3.LUT R5, R5, 0xf, RZ, 0xc0, !PT ;  /* 0x0000000f05057812 */ /* 0x000fe400078ec0ff */
[----:B------:R-:W-:Y:S02]  /*57e0*/  LOP3.LUT R40, R2, 0x3c, R7, 0xf8, !PT ;  /* 0x0000003c02287812 */ /* 0x000fe400078ef807 */
[----:B------:R-:W-:Y:S01]  /*57f0*/  LOP3.LUT R2, R3, 0x30, RZ, 0xfc, !PT ;  /* 0x0000003003027812 */ /* 0x000fe200078efcff */
[----:B------:R-:W-:Y:S01]  /*5800*/  IMAD R78, R5, 0x110, R78 ;  /* 0x00000110054e7824 */ /* 0x000fe200078e024e */
[----:B------:R-:W-:Y:S06]  /*5810*/  BAR.SYNC 0x0 ;  /* 0x0000000000007b1d */ /* 0x000fec0000000000 */
[----:B------:R-:W-:Y:S01]  /*5820*/  SHF.L.U32 R0, R78, 0x2, RZ ;  /* 0x000000024e007819 */ /* 0x000fe200000006ff */
[----:B------:R-:W-:Y:S01]  /*5830*/  STS.128 [R78.X4], R72 ;  /* 0x000000484e007388 */ /* 0x000fe20000004c00 */
[----:B------:R-:W-:Y:S01]  /*5840*/  ISETP.GE.AND P0, PT, R40, 0xac, PT ;  /* 0x000000ac2800780c */ /* 0x000fe20003f06270 */
[----:B------:R-:W-:-:S02]  /*5850*/  IMAD R40, R3, 0xac, R40 ;  /* 0x000000ac03287824 */ /* 0x000fc400078e0228 */
[----:B------:R-:W-:Y:S01]  /*5860*/  IMAD R41, R5, -0x330, R0 ;  /* 0xfffffcd005297824 */ /* 0x000fe200078e0200 */
[----:B------:R-:W-:Y:S01]  /*5870*/  STS.128 [R78.X4+0x110], R60 ;  /* 0x0001103c4e007388 */ /* 0x000fe20000004c00 */
[C---:B------:R-:W-:Y:S02]  /*5880*/  ISETP.LT.AND P1, PT, R3.reuse, UR4, !P0 ;  /* 0x0000000403007c0c */ /* 0x040fe4000c721270 */
[C---:B------:R-:W-:Y:S01]  /*5890*/  LOP3.LUT R0, R3.reuse, 0x10, RZ, 0xfc, !PT ;  /* 0x0000001003007812 */ /* 0x040fe200078efcff */
[----:B------:R-:W-:Y:S01]  /*58a0*/  STS.128 [R78.X4+0x220], R36 ;  /* 0x000220244e007388 */ /* 0x000fe20000004c00 */
[----:B------:R-:W-:Y:S02]  /*58b0*/  ISETP.LT.AND P4, PT, R2, UR4, !P0 ;  /* 0x0000000402007c0c */ /* 0x000fe4000c781270 */
[----:B------:R-:W-:Y:S01]  /*58c0*/  ISETP.LT.AND P6, PT, R0, UR4, !P0 ;  /* 0x0000000400007c0c */ /* 0x000fe2000c7c1270 */
[----:B------:R-:W-:Y:S01]  /*58d0*/  STS.128 [R78.X4+0x330], R32 ;  /* 0x000330204e007388 */ /* 0x000fe20000004c00 */
[----:B------:R-:W-:-:S02]  /*58e0*/  LOP3.LUT R0, R3, 0x20, RZ, 0xfc, !PT ;  /* 0x0000002003007812 */ /* 0x000fc400078efcff */
[----:B------:R-:W-:Y:S01]  /*58f0*/  IADD3 R2, R40, 0xac0, RZ ;  /* 0x00000ac028027810 */ /* 0x000fe20007ffe0ff */
[----:B------:R-:W-:Y:S06]  /*5900*/  BAR.SYNC 0x0 ;  /* 0x0000000000007b1d */ /* 0x000fec0000000000 */
[----:B------:R-:W1:Y:S01]  /*5910*/  LDS.128 R48, [R41] ;  /* 0x0000000029307984 */ /* 0x000e620000000c00 */
[----:B------:R-:W-:Y:S02]  /*5920*/  ISETP.LT.AND P5, PT, R0, UR4, !P0 ;  /* 0x0000000400007c0c */ /* 0x000fe4000c7a1270 */
[C---:B------:R-:W-:Y:S01]  /*5930*/  LOP3.LUT R0, R3.reuse, 0x70, RZ, 0xfc, !PT ;  /* 0x0000007003007812 */ /* 0x040fe200078efcff */
[----:B------:R-:W2:Y:S04]  /*5940*/  LDS.128 R52, [R41+0x1100] ;  /* 0x0011000029347984 */ /* 0x000ea80000000c00 */
[----:B------:R-:W3:Y:S04]  /*5950*/  LDS.128 R4, [R41+0x2200] ;  /* 0x0022000029047984 */ /* 0x000ee80000000c00 */
[----:B------:R-:W4:Y:S04]  /*5960*/  LDS.128 R8, [R41+0x3300] ;  /* 0x0033000029087984 */ /* 0x000f280000000c00 */
[----:B------:R-:W-:Y:S06]  /*5970*/  BAR.SYNC 0x0 ;  /* 0x0000000000007b1d */ /* 0x000fec0000000000 */
[----:B------:R-:W-:Y:S04]  /*5980*/  STS.128 [R78.X4], R24 ;  /* 0x000000184e007388 */ /* 0x000fe80000004c00 */
[----:B------:R-:W-:Y:S04]  /*5990*/  STS.128 [R78.X4+0x110], R20 ;  /* 0x000110144e007388 */ /* 0x000fe80000004c00 */
[----:B------:R-:W-:Y:S04]  /*59a0*/  STS.128 [R78.X4+0x220], R44 ;  /* 0x0002202c4e007388 */ /* 0x000fe80000004c00 */
[----:B------:R-:W-:Y:S04]  /*59b0*/  STS.128 [R78.X4+0x330], R28 ;  /* 0x0003301c4e007388 */ /* 0x000fe80000004c00 */
[----:B------:R-:W-:Y:S06]  /*59c0*/  BAR.SYNC 0x0 ;  /* 0x0000000000007b1d */ /* 0x000fec0000000000 */
[----:B------:R-:W4:Y:S01]  /*59d0*/  LDS.128 R32, [R41] ;  /* 0x0000000029207984 */ /* 0x000f220000000c00 */
[----:B------:R-:W-:-:S02]  /*59e0*/  LOP3.LUT R20, R3, 0x40, RZ, 0xfc, !PT ;  /* 0x0000004003147812 */ /* 0x000fc400078efcff */
[C---:B------:R-:W-:Y:S01]  /*59f0*/  LOP3.LUT R22, R3.reuse, 0x50, RZ, 0xfc, !PT ;  /* 0x0000005003167812 */ /* 0x040fe200078efcff */
[----:B------:R-:W4:Y:S01]  /*5a00*/  LDS.128 R16, [R41+0x1100] ;  /* 0x0011000029107984 */ /* 0x000f220000000c00 */
[----:B------:R-:W-:Y:S02]  /*5a10*/  ISETP.LT.AND P3, PT, R20, UR4, !P0 ;  /* 0x0000000414007c0c */ /* 0x000fe4000c761270 */
[----:B------:R-:W-:Y:S01]  /*5a20*/  MOV R31, 0x4 ;  /* 0x00000004001f7802 */ /* 0x000fe20000000f00 */
[----:B------:R-:W4:Y:S01]  /*5a30*/  LDS.128 R12, [R41+0x2200] ;  /* 0x00220000290c7984 */ /* 0x000f220000000c00 */
[----:B------:R-:W-:Y:S02]  /*5a40*/  LOP3.LUT R23, R3, 0x60, RZ, 0xfc, !PT ;  /* 0x0000006003177812 */ /* 0x000fe400078efcff */
[----:B------:R-:W-:Y:S01]  /*5a50*/  ISETP.LT.AND P2, PT, R22, UR4, !P0 ;  /* 0x0000000416007c0c */ /* 0x000fe2000c741270 */
[C---:B------:R-:W-:Y:S01]  /*5a60*/  IMAD.WIDE R20, R40.reuse, R31, c[0x0][0x170] ;  /* 0x00005c0028147625 */ /* 0x040fe200078e021f */
[----:B------:R-:W-:-:S02]  /*5a70*/  IADD3 R22, R40, 0x1580, RZ ;  /* 0x0000158028167810 */ /* 0x000fc40007ffe0ff */
[----:B------:R-:W-:Y:S01]  /*5a80*/  IADD3 R24, R40, 0x2040, RZ ;  /* 0x0000204028187810 */ /* 0x000fe20007ffe0ff */
[-C--:B------:R-:W-:Y:S01]  /*5a90*/  IMAD.WIDE R2, R2, R31.reuse, c[0x0][0x170] ;  /* 0x00005c0002027625 */ /* 0x080fe200078e021f */
[----:B-1----:R1:W-:Y:S01]  /*5aa0*/  @P1 STG.E.128 [R20.64], R48 ;  /* 0x0000003014001986 */ /* 0x0023e2000c101d0a */
[----:B------:R-:W-:Y:S02]  /*5ab0*/  ISETP.LT.AND P1, PT, R23, UR4, !P0 ;  /* 0x0000000417007c0c */ /* 0x000fe4000c721270 */
[----:B------:R-:W-:Y:S01]  /*5ac0*/  ISETP.LT.AND P0, PT, R0, UR4, !P0 ;  /* 0x0000000400007c0c */ /* 0x000fe2000c701270 */
[-C--:B------:R-:W-:Y:S01]  /*5ad0*/  IMAD.WIDE R22, R22, R31.reuse, c[0x0][0x170] ;  /* 0x00005c0016167625 */ /* 0x080fe200078e021f */
[C---:B------:R-:W-:Y:S01]  /*5ae0*/  IADD3 R0, R40.reuse, 0x2b00, RZ ;  /* 0x00002b0028007810 */ /* 0x040fe20007ffe0ff */
[----:B--2---:R2:W-:Y:S01]  /*5af0*/  @P6 STG.E.128 [R2.64], R52 ;  /* 0x0000003402006986 */ /* 0x0045e2000c101d0a */
[----:B------:R-:W-:Y:S01]  /*5b00*/  IADD3 R26, R40, 0x35c0, RZ ;  /* 0x000035c0281a7810 */ /* 0x000fe20007ffe0ff */
[-C--:B------:R-:W-:Y:S01]  /*5b10*/  IMAD.WIDE R24, R24, R31.reuse, c[0x0][0x170] ;  /* 0x00005c0018187625 */ /* 0x080fe200078e021f */
[----:B------:R-:W-:Y:S01]  /*5b20*/  IADD3 R28, R40, 0x4080, RZ ;  /* 0x00004080281c7810 */ /* 0x000fe20007ffe0ff */
[----:B---3--:R2:W-:Y:S02]  /*5b30*/  @P5 STG.E.128 [R22.64], R4 ;  /* 0x0000000416005986 */ /* 0x0085e4000c101d0a */
[----:B------:R-:W-:-:S02]  /*5b40*/  IMAD.WIDE R26, R26, R31, c[0x0][0x170] ;  /* 0x00005c001a1a7625 */ /* 0x000fc400078e021f */
[----:B----4-:R2:W-:Y:S02]  /*5b50*/  @P4 STG.E.128 [R24.64], R8 ;  /* 0x0000000818004986 */ /* 0x0105e4000c101d0a */
[----:B------:R-:W-:-:S04]  /*5b60*/  IMAD.WIDE R28, R28, R31, c[0x0][0x170] ;  /* 0x00005c001c1c7625 */ /* 0x000fc800078e021f */
[----:B-1----:R-:W-:-:S05]  /*5b70*/  IMAD.WIDE R20, R0, R31, c[0x0][0x170] ;  /* 0x00005c0000147625 */ /* 0x002fca00078e021f */
[----:B------:R2:W-:Y:S04]  /*5b80*/  @P3 STG.E.128 [R20.64], R32 ;  /* 0x0000002014003986 */ /* 0x0005e8000c101d0a */
[----:B------:R2:W-:Y:S04]  /*5b90*/  @P2 STG.E.128 [R26.64], R16 ;  /* 0x000000101a002986 */ /* 0x0005e8000c101d0a */
[----:B------:R2:W-:Y:S01]  /*5ba0*/  @P1 STG.E.128 [R28.64], R12 ;  /* 0x0000000c1c001986 */ /* 0x0005e2000c101d0a */
[----:B------:R-:W-:Y:S05]  /*5bb0*/  @!P0 EXIT ;  /* 0x000000000000894d */ /* 0x000fea0003800000 */
[----:B--2---:R-:W1:Y:S01]  /*5bc0*/  LDS.128 R4, [R41+0x3300] ;  /* 0x0033000029047984 */ /* 0x004e620000000c00 */
[----:B------:R-:W-:-:S05]  /*5bd0*/  IADD3 R2, R40, 0x4b40, RZ ;  /* 0x00004b4028027810 */ /* 0x000fca0007ffe0ff */
[----:B------:R-:W-:-:S05]  /*5be0*/  IMAD.WIDE R2, R2, R31, c[0x0][0x170] ;  /* 0x00005c0002027625 */ /* 0x000fca00078e021f */
[----:B-1----:R-:W-:Y:S01]  /*5bf0*/  STG.E.128 [R2.64], R4 ;  /* 0x0000000402007986 */ /* 0x002fe2000c101d0a */
[----:B------:R-:W-:Y:S05]  /*5c00*/  EXIT ;  /* 0x000000000000794d */ /* 0x000fea0003800000 */
.L_x_2:
[----:B------:R-:W-:-:S00]  /*5c10*/  BRA `(.L_x_2) ;  /* 0xfffffff000007947 */ /* 0x000fc0000383ffff */
[----:B------:R-:W-:-:S00]  /*5c20*/  NOP ;  /* 0x0000000000007918 */ /* 0x000fc00000000000 */
        /* <DEDUP_REMOVED lines=13> */
.L_x_3:


//--------------------- .nv.shared.triton_mm      --------------------------
	.section	.nv.shared.triton_mm,"aw",@nobits
	.align	16
